	.target	sm_90a

	.elftype	@"ET_EXEC"


//--------------------- .note.nv.tkinfo           --------------------------
	.section	.note.nv.tkinfo,"",@"SHT_NOTE"
	.sectionflags	@"SHF_NOTE_NV_TKINFO"
	.tkinfo
        /*0018*/ 	.word	0x00000002
        /*0030*/ 	.string	""
        /*0030*/ 	.string	"ptxas"
        /*0030*/ 	.string	"Cuda compilation tools, release 13.0, V13.0.88"
        /*0030*/ 	.string	"Build cuda_13.0.r13.0/compiler.36424714_0"
        /*0030*/ 	.string	"-arch sm_90a -m 64 "



//--------------------- .note.nv.cuinfo           --------------------------
	.section	.note.nv.cuinfo,"",@"SHT_NOTE"
	.sectionflags	@"SHF_NOTE_NV_CUINFO"
        /*0018*/ 	.short	0x0002
        /*001a*/ 	.short	0x005a
        /*001c*/ 	.short	0x0082
	.zero		2


//--------------------- .nv.info                  --------------------------
	.section	.nv.info,"",@"SHT_CUDA_INFO"
	.align	4


	//----- nvinfo : EIATTR_REGCOUNT
	.align		4
        /*0000*/ 	.byte	0x04, 0x2f
        /*0002*/ 	.short	(.L_15 - .L_14)
	.align		4
.L_14:
        /*0004*/ 	.word	index@(_ZN7cutlass13device_kernelINS_4gemm6kernel13GemmUniversalIN4cute5tupleIJiiiiEEENS1_10collective13CollectiveMmaINS1_34MainloopSm90TmaGmmaWarpSpecializedILi3ENS5_IJNS4_1CILi2EEESB_NSA_ILi1EEEEEENS1_32KernelTmaWarpSpecializedPingpongEEENS5_IJNSA_ILi64EEESG_NSA_ILi128EEEEEENS_10bfloat16_tENS5_IJlSC_lEEESJ_SK_NS4_8TiledMMAINS4_8MMA_AtomIJNS4_4SM904GMMA27MMA_64x64x16_F32BF16BF16_SSILNSO_5MajorE0ELSQ_0ELNSO_7ScaleInE1ELSR_1EEEEEENS4_6LayoutINS5_IJSC_SC_SC_EEENS5_IJNSA_ILi0EEESW_SW_EEEEENS5_IJNS4_10UnderscoreESZ_SZ_EEEEENS4_23SM90_TMA_LOAD_MULTICASTENS4_14ComposedLayoutINS4_7SwizzleILi3ELi4ELi3EEENS4_18smem_ptr_flag_bitsILi16EEENSU_INS5_IJNSA_ILi8EEESG_EEENS5_IJSG_SC_EEEEEEEvNS4_8identityES12_S1C_vS1D_EENS_8epilogue10collective6detail29Sm90TmaWarpSpecializedAdapterINS1G_15DefaultEpilogueISJ_SK_SK_NS1F_6thread17LinearCombinationISJ_Li1EffLNS1K_9ScaleType4KindE0ELNS_15FloatRoundStyleE2ESJ_EENS1_15EpilogueDefaultEEEEEvvEEEEvNT_6ParamsE)
        /*0008*/ 	.word	0x000000a8


	//----- nvinfo : EIATTR_FRAME_SIZE
	.align		4
.L_15:
        /*000c*/ 	.byte	0x04, 0x11
        /*000e*/ 	.short	(.L_17 - .L_16)
	.align		4
.L_16:
        /*0010*/ 	.word	index@(_ZN7cutlass13device_kernelINS_4gemm6kernel13GemmUniversalIN4cute5tupleIJiiiiEEENS1_10collective13CollectiveMmaINS1_34MainloopSm90TmaGmmaWarpSpecializedILi3ENS5_IJNS4_1CILi2EEESB_NSA_ILi1EEEEEENS1_32KernelTmaWarpSpecializedPingpongEEENS5_IJNSA_ILi64EEESG_NSA_ILi128EEEEEENS_10bfloat16_tENS5_IJlSC_lEEESJ_SK_NS4_8TiledMMAINS4_8MMA_AtomIJNS4_4SM904GMMA27MMA_64x64x16_F32BF16BF16_SSILNSO_5MajorE0ELSQ_0ELNSO_7ScaleInE1ELSR_1EEEEEENS4_6LayoutINS5_IJSC_SC_SC_EEENS5_IJNSA_ILi0EEESW_SW_EEEEENS5_IJNS4_10UnderscoreESZ_SZ_EEEEENS4_23SM90_TMA_LOAD_MULTICASTENS4_14ComposedLayoutINS4_7SwizzleILi3ELi4ELi3EEENS4_18smem_ptr_flag_bitsILi16EEENSU_INS5_IJNSA_ILi8EEESG_EEENS5_IJSG_SC_EEEEEEEvNS4_8identityES12_S1C_vS1D_EENS_8epilogue10collective6detail29Sm90TmaWarpSpecializedAdapterINS1G_15DefaultEpilogueISJ_SK_SK_NS1F_6thread17LinearCombinationISJ_Li1EffLNS1K_9ScaleType4KindE0ELNS_15FloatRoundStyleE2ESJ_EENS1_15EpilogueDefaultEEEEEvvEEEEvNT_6ParamsE)
        /*0014*/ 	.word	0x00000008


	//----- nvinfo : EIATTR_MIN_STACK_SIZE
	.align		4
.L_17:
        /*0018*/ 	.byte	0x04, 0x12
        /*001a*/ 	.short	(.L_19 - .L_18)
	.align		4
.L_18:
        /*001c*/ 	.word	index@(_ZN7cutlass13device_kernelINS_4gemm6kernel13GemmUniversalIN4cute5tupleIJiiiiEEENS1_10collective13CollectiveMmaINS1_34MainloopSm90TmaGmmaWarpSpecializedILi3ENS5_IJNS4_1CILi2EEESB_NSA_ILi1EEEEEENS1_32KernelTmaWarpSpecializedPingpongEEENS5_IJNSA_ILi64EEESG_NSA_ILi128EEEEEENS_10bfloat16_tENS5_IJlSC_lEEESJ_SK_NS4_8TiledMMAINS4_8MMA_AtomIJNS4_4SM904GMMA27MMA_64x64x16_F32BF16BF16_SSILNSO_5MajorE0ELSQ_0ELNSO_7ScaleInE1ELSR_1EEEEEENS4_6LayoutINS5_IJSC_SC_SC_EEENS5_IJNSA_ILi0EEESW_SW_EEEEENS5_IJNS4_10UnderscoreESZ_SZ_EEEEENS4_23SM90_TMA_LOAD_MULTICASTENS4_14ComposedLayoutINS4_7SwizzleILi3ELi4ELi3EEENS4_18smem_ptr_flag_bitsILi16EEENSU_INS5_IJNSA_ILi8EEESG_EEENS5_IJSG_SC_EEEEEEEvNS4_8identityES12_S1C_vS1D_EENS_8epilogue10collective6detail29Sm90TmaWarpSpecializedAdapterINS1G_15DefaultEpilogueISJ_SK_SK_NS1F_6thread17LinearCombinationISJ_Li1EffLNS1K_9ScaleType4KindE0ELNS_15FloatRoundStyleE2ESJ_EENS1_15EpilogueDefaultEEEEEvvEEEEvNT_6ParamsE)
        /*0020*/ 	.word	0x00000008
.L_19:


//--------------------- .nv.compat                --------------------------
	.section	.nv.compat,"",@"SHT_CUDA_COMPAT_INFO"
	.align	4
        /*0000*/ 	.byte	0x02, 0x09, 0x01, 0x00, 0x02, 0x02, 0x04, 0x00, 0x02, 0x05, 0x05, 0x00, 0x03, 0x07, 0x01, 0x01
        /*0010*/ 	.byte	0x02, 0x03, 0x01, 0x00, 0x02, 0x06, 0x01, 0x00, 0x04, 0x0b, 0x08, 0x00, 0x00, 0x00, 0x00, 0x00
        /*0020*/ 	.byte	0x00, 0x00, 0x00, 0x00


//--------------------- .nv.info._ZN7cutlass13device_kernelINS_4gemm6kernel13GemmUniversalIN4cute5tupleIJiiiiEEENS1_10collective13CollectiveMmaINS1_34MainloopSm90TmaGmmaWarpSpecializedILi3ENS5_IJNS4_1CILi2EEESB_NSA_ILi1EEEEEENS1_32KernelTmaWarpSpecializedPingpongEEENS5_IJNSA_ILi64EEESG_NSA_ILi128EEEEEENS_10bfloat16_tENS5_IJlSC_lEEESJ_SK_NS4_8TiledMMAINS4_8MMA_AtomIJNS4_4SM904GMMA27MMA_64x64x16_F32BF16BF16_SSILNSO_5MajorE0ELSQ_0ELNSO_7ScaleInE1ELSR_1EEEEEENS4_6LayoutINS5_IJSC_SC_SC_EEENS5_IJNSA_ILi0EEESW_SW_EEEEENS5_IJNS4_10UnderscoreESZ_SZ_EEEEENS4_23SM90_TMA_LOAD_MULTICASTENS4_14ComposedLayoutINS4_7SwizzleILi3ELi4ELi3EEENS4_18smem_ptr_flag_bitsILi16EEENSU_INS5_IJNSA_ILi8EEESG_EEENS5_IJSG_SC_EEEEEEEvNS4_8identityES12_S1C_vS1D_EENS_8epilogue10collective6detail29Sm90TmaWarpSpecializedAdapterINS1G_15DefaultEpilogueISJ_SK_SK_NS1F_6thread17LinearCombinationISJ_Li1EffLNS1K_9ScaleType4KindE0ELNS_15FloatRoundStyleE2ESJ_EENS1_15EpilogueDefaultEEEEEvvEEEEvNT_6ParamsE --------------------------
	.section	.nv.info._ZN7cutlass13device_kernelINS_4gemm6kernel13GemmUniversalIN4cute5tupleIJiiiiEEENS1_10collective13CollectiveMmaINS1_34MainloopSm90TmaGmmaWarpSpecializedILi3ENS5_IJNS4_1CILi2EEESB_NSA_ILi1EEEEEENS1_32KernelTmaWarpSpecializedPingpongEEENS5_IJNSA_ILi64EEESG_NSA_ILi128EEEEEENS_10bfloat16_tENS5_IJlSC_lEEESJ_SK_NS4_8TiledMMAINS4_8MMA_AtomIJNS4_4SM904GMMA27MMA_64x64x16_F32BF16BF16_SSILNSO_5MajorE0ELSQ_0ELNSO_7ScaleInE1ELSR_1EEEEEENS4_6LayoutINS5_IJSC_SC_SC_EEENS5_IJNSA_ILi0EEESW_SW_EEEEENS5_IJNS4_10UnderscoreESZ_SZ_EEEEENS4_23SM90_TMA_LOAD_MULTICASTENS4_14ComposedLayoutINS4_7SwizzleILi3ELi4ELi3EEENS4_18smem_ptr_flag_bitsILi16EEENSU_INS5_IJNSA_ILi8EEESG_EEENS5_IJSG_SC_EEEEEEEvNS4_8identityES12_S1C_vS1D_EENS_8epilogue10collective6detail29Sm90TmaWarpSpecializedAdapterINS1G_15DefaultEpilogueISJ_SK_SK_NS1F_6thread17LinearCombinationISJ_Li1EffLNS1K_9ScaleType4KindE0ELNS_15FloatRoundStyleE2ESJ_EENS1_15EpilogueDefaultEEEEEvvEEEEvNT_6ParamsE,"",@"SHT_CUDA_INFO"
	.sectionflags	@""
	.align	4


	//----- nvinfo : EIATTR_CUDA_API_VERSION
	.align		4
        /*0000*/ 	.byte	0x04, 0x37
        /*0002*/ 	.short	(.L_21 - .L_20)
.L_20:
        /*0004*/ 	.word	0x00000082


	//----- nvinfo : EIATTR_KPARAM_INFO
	.align		4
.L_21:
        /*0008*/ 	.byte	0x04, 0x17
        /*000a*/ 	.short	(.L_23 - .L_22)
.L_22:
        /*000c*/ 	.word	0x00000000
        /*0010*/ 	.short	0x0000
        /*0012*/ 	.short	0x0070
        /*0014*/ 	.byte	0x00, 0xf0, 0x01, 0x10


	//----- nvinfo : EIATTR_SPARSE_MMA_MASK
	.align		4
.L_23:
        /*0018*/ 	.byte	0x03, 0x50
        /*001a*/ 	.short	0x0000


	//----- nvinfo : EIATTR_MAXREG_COUNT
	.align		4
        /*001c*/ 	.byte	0x03, 0x1b
        /*001e*/ 	.short	0x00a8


	//----- nvinfo : EIATTR_NUM_BARRIERS
	.align		4
        /*0020*/ 	.byte	0x02, 0x4c
        /*0022*/ 	.byte	0x01
	.zero		1


	//----- nvinfo : EIATTR_EXTERNS
	.align		4
        /*0024*/ 	.byte	0x04, 0x0f
        /*0026*/ 	.short	(.L_25 - .L_24)


	//   ....[0]....
	.align		4
.L_24:
        /*0028*/ 	.word	index@(__assertfail)


	//----- nvinfo : EIATTR_ANNOTATIONS
	.align		4
.L_25:
        /*002c*/ 	.byte	0x04, 0x55
        /*002e*/ 	.short	(.L_27 - .L_26)


	//   ....[0]....
.L_26:
        /*0030*/ 	.word	0x00000001
        /*0034*/ 	.byte	0x90, 0x0d, 0x00, 0x00, 0x01, 0x00, 0x00, 0x00, 0x40, 0x14, 0x00, 0x00, 0x01, 0x00, 0x00, 0x00
        /*0044*/ 	.byte	0xc0, 0x48, 0x00, 0x00, 0x01, 0x00, 0x00, 0x00, 0xa0, 0x56, 0x00, 0x00


	//----- nvinfo : EIATTR_MERCURY_ISA_VERSION
	.align		4
.L_27:
        /*0050*/ 	.byte	0x03, 0x5f
        /*0052*/ 	.short	0x0101


	//----- nvinfo : EIATTR_INT_WARP_WIDE_INSTR_OFFSETS
	.align		4
        /*0054*/ 	.byte	0x04, 0x31
        /*0056*/ 	.short	(.L_29 - .L_28)


	//   ....[0]....
.L_28:
        /*0058*/ 	.word	0x000004d0


	//   ....[1]....
        /*005c*/ 	.word	0x000004f0


	//   ....[2]....
        /*0060*/ 	.word	0x00000510


	//   ....[3]....
        /*0064*/ 	.word	0x000005d0


	//   ....[4]....
        /*0068*/ 	.word	0x000005f0


	//   ....[5]....
        /*006c*/ 	.word	0x00000650


	//   ....[6]....
        /*0070*/ 	.word	0x00000760


	//   ....[7]....
        /*0074*/ 	.word	0x00000790


	//   ....[8]....
        /*0078*/ 	.word	0x00002480


	//----- nvinfo : EIATTR_COOP_GROUP_MASK_REGIDS
	.align		4
.L_29:
        /*007c*/ 	.byte	0x04, 0x29
        /*007e*/ 	.short	(.L_31 - .L_30)


	//   ....[0]....
.L_30:
        /*0080*/ 	.word	0xffffffff


	//   ....[1]....
        /*0084*/ 	.word	0xffffffff


	//   ....[2]....
        /*0088*/ 	.word	0xffffffff


	//   ....[3]....
        /*008c*/ 	.word	0xffffffff


	//   ....[4]....
        /*0090*/ 	.word	0xffffffff


	//   ....[5]....
        /*0094*/ 	.word	0xffffffff


	//   ....[6]....
        /*0098*/ 	.word	0xffffffff


	//----- nvinfo : EIATTR_COOP_GROUP_INSTR_OFFSETS
	.align		4
.L_31:
        /*009c*/ 	.byte	0x04, 0x28
        /*009e*/ 	.short	(.L_33 - .L_32)


	//   ....[0]....
.L_32:
        /*00a0*/ 	.word	0x00000070


	//   ....[1]....
        /*00a4*/ 	.word	0x00000080


	//   ....[2]....
        /*00a8*/ 	.word	0x00000140


	//   ....[3]....
        /*00ac*/ 	.word	0x000002b0


	//   ....[4]....
        /*00b0*/ 	.word	0x000002f0


	//   ....[5]....
        /*00b4*/ 	.word	0x00000370


	//   ....[6]....
        /*00b8*/ 	.word	0x00000940


	//----- nvinfo : EIATTR_REG_RECONFIG
	.align		4
.L_33:
        /*00bc*/ 	.byte	0x01, 0x54
	.zero		2


	//----- nvinfo : EIATTR_SYSCALL_OFFSETS
	.align		4
        /*00c0*/ 	.byte	0x04, 0x46
        /*00c2*/ 	.short	(.L_35 - .L_34)


	//   ....[0]....
.L_34:
        /*00c4*/ 	.word	0x00001930


	//----- nvinfo : EIATTR_MBARRIER_INSTR_OFFSETS
	.align		4
.L_35:
        /*00c8*/ 	.byte	0x04, 0x39
        /*00ca*/ 	.short	(.L_37 - .L_36)


	//   ....[0]....
.L_36:
        /*00cc*/ 	.word	0x00000240
        /*00d0*/ 	.word	0x000000ff
        /*00d4*/ 	.word	0x00000000
        /*00d8*/ 	.short	0x0100
        /*00da*/ 	.byte	0x08
	.zero		1


	//   ....[1]....
        /*00dc*/ 	.word	0x00000250
        /*00e0*/ 	.word	0x000000ff
        /*00e4*/ 	.word	0x00000018
        /*00e8*/ 	.short	0x0100
        /*00ea*/ 	.byte	0x08
	.zero		1


	//   ....[2]....
        /*00ec*/ 	.word	0x00000260
        /*00f0*/ 	.word	0x000000ff
        /*00f4*/ 	.word	0x00000008
        /*00f8*/ 	.short	0x0100
        /*00fa*/ 	.byte	0x08
	.zero		1


	//   ....[3]....
        /*00fc*/ 	.word	0x00000270
        /*0100*/ 	.word	0x000000ff
        /*0104*/ 	.word	0x00000020
        /*0108*/ 	.short	0x0100
        /*010a*/ 	.byte	0x08
	.zero		1


	//   ....[4]....
        /*010c*/ 	.word	0x00000280
        /*0110*/ 	.word	0x000000ff
        /*0114*/ 	.word	0x00000010
        /*0118*/ 	.short	0x0100
        /*011a*/ 	.byte	0x08
	.zero		1


	//   ....[5]....
        /*011c*/ 	.word	0x00000290
        /*0120*/ 	.word	0x000000ff
        /*0124*/ 	.word	0x00000028
        /*0128*/ 	.short	0x0100
        /*012a*/ 	.byte	0x08
	.zero		1


	//   ....[6]....
        /*012c*/ 	.word	0x000007e0
        /*0130*/ 	.word	0x000000ff
        /*0134*/ 	.word	0x00000060
        /*0138*/ 	.short	0x0100
        /*013a*/ 	.byte	0x08
	.zero		1


	//   ....[7]....
        /*013c*/ 	.word	0x00000870
        /*0140*/ 	.word	0x000000ff
        /*0144*/ 	.word	0x00000068
        /*0148*/ 	.short	0x0100
        /*014a*/ 	.byte	0x08
	.zero		1


	//   ....[8]....
        /*014c*/ 	.word	0x000008c0
        /*0150*/ 	.word	0x000000ff
        /*0154*/ 	.word	0x00000040
        /*0158*/ 	.short	0x0100
        /*015a*/ 	.byte	0x09
	.zero		1


	//   ....[9]....
        /*015c*/ 	.word	0x000008d0
        /*0160*/ 	.word	0x000000ff
        /*0164*/ 	.word	0x00000048
        /*0168*/ 	.short	0x0100
        /*016a*/ 	.byte	0x09
	.zero		1


	//   ....[10]....
        /*016c*/ 	.word	0x000008e0
        /*0170*/ 	.word	0x000000ff
        /*0174*/ 	.word	0x00000050
        /*0178*/ 	.short	0x0100
        /*017a*/ 	.byte	0x09
	.zero		1


	//   ....[11]....
        /*017c*/ 	.word	0x000008f0
        /*0180*/ 	.word	0x000000ff
        /*0184*/ 	.word	0x00000058
        /*0188*/ 	.short	0x0100
        /*018a*/ 	.byte	0x09
	.zero		1


	//   ....[12]....
        /*018c*/ 	.word	0x000017f0
        /*0190*/ 	.word	0x000000ff
        /*0194*/ 	.word	0xfffffff8
        /*0198*/ 	.short	0x010a
        /*019a*/ 	.byte	0x2b
	.zero		1


	//   ....[13]....
        /*019c*/ 	.word	0x000019b0
        /*01a0*/ 	.word	0x00000003
        /*01a4*/ 	.word	0x00000000
        /*01a8*/ 	.short	0x010a
        /*01aa*/ 	.byte	0x3f
	.zero		1


	//   ....[14]....
        /*01ac*/ 	.word	0x000019f0
        /*01b0*/ 	.word	0x00000003
        /*01b4*/ 	.word	0x00000000
        /*01b8*/ 	.short	0x010a
        /*01ba*/ 	.byte	0x3f
	.zero		1


	//   ....[15]....
        /*01bc*/ 	.word	0x00001eb0
        /*01c0*/ 	.word	0x000000ff
        /*01c4*/ 	.word	0x00000000
        /*01c8*/ 	.short	0x010a
        /*01ca*/ 	.byte	0x04
	.zero		1


	//   ....[16]....
        /*01cc*/ 	.word	0x00001ef0
        /*01d0*/ 	.word	0x000000ff
        /*01d4*/ 	.word	0x00000000
        /*01d8*/ 	.short	0x010a
        /*01da*/ 	.byte	0x04
	.zero		1


	//   ....[17]....
        /*01dc*/ 	.word	0x00002310
        /*01e0*/ 	.word	0x00000005
        /*01e4*/ 	.word	0x00000000
        /*01e8*/ 	.short	0x0101
        /*01ea*/ 	.byte	0x3f
	.zero		1


	//   ....[18]....
        /*01ec*/ 	.word	0x00002420
        /*01f0*/ 	.word	0x00000003
        /*01f4*/ 	.word	0x00000000
        /*01f8*/ 	.short	0x0101
        /*01fa*/ 	.byte	0x30
	.zero		1


	//   ....[19]....
        /*01fc*/ 	.word	0x00002520
        /*0200*/ 	.word	0x00000003
        /*0204*/ 	.word	0x00000000
        /*0208*/ 	.short	0x0101
        /*020a*/ 	.byte	0x3f
	.zero		1


	//   ....[20]....
        /*020c*/ 	.word	0x000025a0
        /*0210*/ 	.word	0x000000ff
        /*0214*/ 	.word	0x00000008
        /*0218*/ 	.short	0x010a
        /*021a*/ 	.byte	0x2b
	.zero		1


	//   ....[21]....
        /*021c*/ 	.word	0x00004900
        /*0220*/ 	.word	0x00000000
        /*0224*/ 	.word	0x00000000
        /*0228*/ 	.short	0x0101
        /*022a*/ 	.byte	0x30
	.zero		1


	//   ....[22]....
        /*022c*/ 	.word	0x00005300
        /*0230*/ 	.word	0x0000000b
        /*0234*/ 	.word	0x00000018
        /*0238*/ 	.short	0x010a
        /*023a*/ 	.byte	0x3f
	.zero		1


	//   ....[23]....
        /*023c*/ 	.word	0x000057d0
        /*0240*/ 	.word	0x00000006
        /*0244*/ 	.word	0x00000068
        /*0248*/ 	.short	0x0101
        /*024a*/ 	.byte	0x3f
	.zero		1


	//   ....[24]....
        /*024c*/ 	.word	0x00005ef0
        /*0250*/ 	.word	0x00000007
        /*0254*/ 	.word	0x00000000
        /*0258*/ 	.short	0x010a
        /*025a*/ 	.byte	0x3f
	.zero		1


	//   ....[25]....
        /*025c*/ 	.word	0x00005f70
        /*0260*/ 	.word	0x00000004
        /*0264*/ 	.word	0x00000000
        /*0268*/ 	.short	0x010a
        /*026a*/ 	.byte	0x3f
	.zero		1


	//   ....[26]....
        /*026c*/ 	.word	0x00006000
        /*0270*/ 	.word	0x00000005
        /*0274*/ 	.word	0x00000000
        /*0278*/ 	.short	0x010a
        /*027a*/ 	.byte	0x3f
	.zero		1


	//   ....[27]....
        /*027c*/ 	.word	0x00006070
        /*0280*/ 	.word	0x00000003
        /*0284*/ 	.word	0xfffffff8
        /*0288*/ 	.short	0x010a
        /*028a*/ 	.byte	0x3f
	.zero		1


	//   ....[28]....
        /*028c*/ 	.word	0x000060c0
        /*0290*/ 	.word	0x00000003
        /*0294*/ 	.word	0x00000000
        /*0298*/ 	.short	0x010a
        /*029a*/ 	.byte	0x3f
	.zero		1


	//   ....[29]....
        /*029c*/ 	.word	0x00006120
        /*02a0*/ 	.word	0x00000005
        /*02a4*/ 	.word	0x00000000
        /*02a8*/ 	.short	0x010a
        /*02aa*/ 	.byte	0x3f
	.zero		1


	//   ....[30]....
        /*02ac*/ 	.word	0x00006180
        /*02b0*/ 	.word	0x00000003
        /*02b4*/ 	.word	0x00000008
        /*02b8*/ 	.short	0x010a
        /*02ba*/ 	.byte	0x3f
	.zero		1


	//   ....[31]....
        /*02bc*/ 	.word	0x00006250
        /*02c0*/ 	.word	0x0000000b
        /*02c4*/ 	.word	0x00000018
        /*02c8*/ 	.short	0x010a
        /*02ca*/ 	.byte	0x3f
	.zero		1


	//   ....[32]....
        /*02cc*/ 	.word	0x00006320
        /*02d0*/ 	.word	0x00000007
        /*02d4*/ 	.word	0x00000000
        /*02d8*/ 	.short	0x010a
        /*02da*/ 	.byte	0x3f
	.zero		1


	//   ....[33]....
        /*02dc*/ 	.word	0x00006370
        /*02e0*/ 	.word	0x00000004
        /*02e4*/ 	.word	0x00000000
        /*02e8*/ 	.short	0x010a
        /*02ea*/ 	.byte	0x3f
	.zero		1


	//----- nvinfo : EIATTR_NUM_MBARRIERS
	.align		4
.L_37:
        /*02ec*/ 	.byte	0x03, 0x38
        /*02ee*/ 	.short	0x000c


	//----- nvinfo : EIATTR_EXIT_INSTR_OFFSETS
	.align		4
        /*02f0*/ 	.byte	0x04, 0x1c
        /*02f2*/ 	.short	(.L_39 - .L_38)


	//   ....[0]....
.L_38:
        /*02f4*/ 	.word	0x000013d0


	//   ....[1]....
        /*02f8*/ 	.word	0x00001430


	//   ....[2]....
        /*02fc*/ 	.word	0x00004f20


	//   ....[3]....
        /*0300*/ 	.word	0x00004f50


	//   ....[4]....
        /*0304*/ 	.word	0x00006050


	//----- nvinfo : EIATTR_MAX_THREADS
	.align		4
.L_39:
        /*0308*/ 	.byte	0x04, 0x05
        /*030a*/ 	.short	(.L_41 - .L_40)
.L_40:
        /*030c*/ 	.word	0x00000180
        /*0310*/ 	.word	0x00000001
        /*0314*/ 	.word	0x00000001


	//----- nvinfo : EIATTR_CRS_STACK_SIZE
	.align		4
.L_41:
        /*0318*/ 	.byte	0x04, 0x1e
        /*031a*/ 	.short	(.L_43 - .L_42)
.L_42:
        /*031c*/ 	.word	0x00000000


	//----- nvinfo : EIATTR_CBANK_PARAM_SIZE
	.align		4
.L_43:
        /*0320*/ 	.byte	0x03, 0x19
        /*0322*/ 	.short	0x0470


	//----- nvinfo : EIATTR_PARAM_CBANK
	.align		4
        /*0324*/ 	.byte	0x04, 0x0a
        /*0326*/ 	.short	(.L_45 - .L_44)
	.align		4
.L_44:
        /*0328*/ 	.word	index@(.nv.constant0._ZN7cutlass13device_kernelINS_4gemm6kernel13GemmUniversalIN4cute5tupleIJiiiiEEENS1_10collective13CollectiveMmaINS1_34MainloopSm90TmaGmmaWarpSpecializedILi3ENS5_IJNS4_1CILi2EEESB_NSA_ILi1EEEEEENS1_32KernelTmaWarpSpecializedPingpongEEENS5_IJNSA_ILi64EEESG_NSA_ILi128EEEEEENS_10bfloat16_tENS5_IJlSC_lEEESJ_SK_NS4_8TiledMMAINS4_8MMA_AtomIJNS4_4SM904GMMA27MMA_64x64x16_F32BF16BF16_SSILNSO_5MajorE0ELSQ_0ELNSO_7ScaleInE1ELSR_1EEEEEENS4_6LayoutINS5_IJSC_SC_SC_EEENS5_IJNSA_ILi0EEESW_SW_EEEEENS5_IJNS4_10UnderscoreESZ_SZ_EEEEENS4_23SM90_TMA_LOAD_MULTICASTENS4_14ComposedLayoutINS4_7SwizzleILi3ELi4ELi3EEENS4_18smem_ptr_flag_bitsILi16EEENSU_INS5_IJNSA_ILi8EEESG_EEENS5_IJSG_SC_EEEEEEEvNS4_8identityES12_S1C_vS1D_EENS_8epilogue10collective6detail29Sm90TmaWarpSpecializedAdapterINS1G_15DefaultEpilogueISJ_SK_SK_NS1F_6thread17LinearCombinationISJ_Li1EffLNS1K_9ScaleType4KindE0ELNS_15FloatRoundStyleE2ESJ_EENS1_15EpilogueDefaultEEEEEvvEEEEvNT_6ParamsE)
        /*032c*/ 	.short	0x0210
        /*032e*/ 	.short	0x0470


	//----- nvinfo : EIATTR_SW_WAR
	.align		4
.L_45:
        /*0330*/ 	.byte	0x04, 0x36
        /*0332*/ 	.short	(.L_47 - .L_46)
.L_46:
        /*0334*/ 	.word	0x00000008
.L_47:


//--------------------- .nv.callgraph             --------------------------
	.section	.nv.callgraph,"",@"SHT_CUDA_CALLGRAPH"
	.align	4
	.sectionentsize	8
	.align		4
        /*0000*/ 	.word	0x00000000
	.align		4
        /*0004*/ 	.word	0xffffffff
	.align		4
        /*0008*/ 	.word	index@(_ZN7cutlass13device_kernelINS_4gemm6kernel13GemmUniversalIN4cute5tupleIJiiiiEEENS1_10collective13CollectiveMmaINS1_34MainloopSm90TmaGmmaWarpSpecializedILi3ENS5_IJNS4_1CILi2EEESB_NSA_ILi1EEEEEENS1_32KernelTmaWarpSpecializedPingpongEEENS5_IJNSA_ILi64EEESG_NSA_ILi128EEEEEENS_10bfloat16_tENS5_IJlSC_lEEESJ_SK_NS4_8TiledMMAINS4_8MMA_AtomIJNS4_4SM904GMMA27MMA_64x64x16_F32BF16BF16_SSILNSO_5MajorE0ELSQ_0ELNSO_7ScaleInE1ELSR_1EEEEEENS4_6LayoutINS5_IJSC_SC_SC_EEENS5_IJNSA_ILi0EEESW_SW_EEEEENS5_IJNS4_10UnderscoreESZ_SZ_EEEEENS4_23SM90_TMA_LOAD_MULTICASTENS4_14ComposedLayoutINS4_7SwizzleILi3ELi4ELi3EEENS4_18smem_ptr_flag_bitsILi16EEENSU_INS5_IJNSA_ILi8EEESG_EEENS5_IJSG_SC_EEEEEEEvNS4_8identityES12_S1C_vS1D_EENS_8epilogue10collective6detail29Sm90TmaWarpSpecializedAdapterINS1G_15DefaultEpilogueISJ_SK_SK_NS1F_6thread17LinearCombinationISJ_Li1EffLNS1K_9ScaleType4KindE0ELNS_15FloatRoundStyleE2ESJ_EENS1_15EpilogueDefaultEEEEEvvEEEEvNT_6ParamsE)
	.align		4
        /*000c*/ 	.word	index@(__assertfail)
	.align		4
        /*0010*/ 	.word	0x00000000
	.align		4
        /*0014*/ 	.word	0xfffffffe
	.align		4
        /*0018*/ 	.word	0x00000000
	.align		4
        /*001c*/ 	.word	0xfffffffd
	.align		4
        /*0020*/ 	.word	0x00000000
	.align		4
        /*0024*/ 	.word	0xfffffffc


//--------------------- .nv.constant4             --------------------------
	.section	.nv.constant4,"a",@progbits
	.align	8
	.align		8
.nv.constant4:
        /*0000*/ 	.dword	__assertfail
	.align		8
        /*0008*/ 	.dword	__unnamed_1
	.align		8
        /*0010*/ 	.dword	_ZN39_INTERNAL_2a99bbea_4_k_cu_b5542684_35354cuda3std3__45__cpo5beginE
	.align		8
        /*0018*/ 	.dword	_ZN39_INTERNAL_2a99bbea_4_k_cu_b5542684_35354cuda3std3__45__cpo3endE
	.align		8
        /*0020*/ 	.dword	_ZN39_INTERNAL_2a99bbea_4_k_cu_b5542684_35354cuda3std3__45__cpo6cbeginE
	.align		8
        /*0028*/ 	.dword	_ZN39_INTERNAL_2a99bbea_4_k_cu_b5542684_35354cuda3std3__45__cpo4cendE
	.align		8
        /*0030*/ 	.dword	_ZN39_INTERNAL_2a99bbea_4_k_cu_b5542684_35354cuda3std3__441_GLOBAL__N__2a99bbea_4_k_cu_b5542684_35356ignoreE
	.align		8
        /*0038*/ 	.dword	_ZN39_INTERNAL_2a99bbea_4_k_cu_b5542684_35354cuda3std3__419piecewise_constructE
	.align		8
        /*0040*/ 	.dword	_ZN39_INTERNAL_2a99bbea_4_k_cu_b5542684_35354cuda3std3__48in_placeE
	.align		8
        /*0048*/ 	.dword	_ZN39_INTERNAL_2a99bbea_4_k_cu_b5542684_35354cuda3std6ranges3__45__cpo4swapE
	.align		8
        /*0050*/ 	.dword	_ZN39_INTERNAL_2a99bbea_4_k_cu_b5542684_35354cuda3std6ranges3__45__cpo9iter_moveE
	.align		8
        /*0058*/ 	.dword	_ZN39_INTERNAL_2a99bbea_4_k_cu_b5542684_35354cute7productE
	.align		8
        /*0060*/ 	.dword	_ZN39_INTERNAL_2a99bbea_4_k_cu_b5542684_35354cute1_E
	.align		8
        /*0068*/ 	.dword	$str$22
	.align		8
        /*0070*/ 	.dword	$str$23


//--------------------- .text._ZN7cutlass13device_kernelINS_4gemm6kernel13GemmUniversalIN4cute5tupleIJiiiiEEENS1_10collective13CollectiveMmaINS1_34MainloopSm90TmaGmmaWarpSpecializedILi3ENS5_IJNS4_1CILi2EEESB_NSA_ILi1EEEEEENS1_32KernelTmaWarpSpecializedPingpongEEENS5_IJNSA_ILi64EEESG_NSA_ILi128EEEEEENS_10bfloat16_tENS5_IJlSC_lEEESJ_SK_NS4_8TiledMMAINS4_8MMA_AtomIJNS4_4SM904GMMA27MMA_64x64x16_F32BF16BF16_SSILNSO_5MajorE0ELSQ_0ELNSO_7ScaleInE1ELSR_1EEEEEENS4_6LayoutINS5_IJSC_SC_SC_EEENS5_IJNSA_ILi0EEESW_SW_EEEEENS5_IJNS4_10UnderscoreESZ_SZ_EEEEENS4_23SM90_TMA_LOAD_MULTICASTENS4_14ComposedLayoutINS4_7SwizzleILi3ELi4ELi3EEENS4_18smem_ptr_flag_bitsILi16EEENSU_INS5_IJNSA_ILi8EEESG_EEENS5_IJSG_SC_EEEEEEEvNS4_8identityES12_S1C_vS1D_EENS_8epilogue10collective6detail29Sm90TmaWarpSpecializedAdapterINS1G_15DefaultEpilogueISJ_SK_SK_NS1F_6thread17LinearCombinationISJ_Li1EffLNS1K_9ScaleType4KindE0ELNS_15FloatRoundStyleE2ESJ_EENS1_15EpilogueDefaultEEEEEvvEEEEvNT_6ParamsE --------------------------
	.section	.text._ZN7cutlass13device_kernelINS_4gemm6kernel13GemmUniversalIN4cute5tupleIJiiiiEEENS1_10collective13CollectiveMmaINS1_34MainloopSm90TmaGmmaWarpSpecializedILi3ENS5_IJNS4_1CILi2EEESB_NSA_ILi1EEEEEENS1_32KernelTmaWarpSpecializedPingpongEEENS5_IJNSA_ILi64EEESG_NSA_ILi128EEEEEENS_10bfloat16_tENS5_IJlSC_lEEESJ_SK_NS4_8TiledMMAINS4_8MMA_AtomIJNS4_4SM904GMMA27MMA_64x64x16_F32BF16BF16_SSILNSO_5MajorE0ELSQ_0ELNSO_7ScaleInE1ELSR_1EEEEEENS4_6LayoutINS5_IJSC_SC_SC_EEENS5_IJNSA_ILi0EEESW_SW_EEEEENS5_IJNS4_10UnderscoreESZ_SZ_EEEEENS4_23SM90_TMA_LOAD_MULTICASTENS4_14ComposedLayoutINS4_7SwizzleILi3ELi4ELi3EEENS4_18smem_ptr_flag_bitsILi16EEENSU_INS5_IJNSA_ILi8EEESG_EEENS5_IJSG_SC_EEEEEEEvNS4_8identityES12_S1C_vS1D_EENS_8epilogue10collective6detail29Sm90TmaWarpSpecializedAdapterINS1G_15DefaultEpilogueISJ_SK_SK_NS1F_6thread17LinearCombinationISJ_Li1EffLNS1K_9ScaleType4KindE0ELNS_15FloatRoundStyleE2ESJ_EENS1_15EpilogueDefaultEEEEEvvEEEEvNT_6ParamsE,"ax",@progbits
	.align	128
.text._ZN7cutlass13device_kernelINS_4gemm6kernel13GemmUniversalIN4cute5tupleIJiiiiEEENS1_10collective13CollectiveMmaINS1_34MainloopSm90TmaGmmaWarpSpecializedILi3ENS5_IJNS4_1CILi2EEESB_NSA_ILi1EEEEEENS1_32KernelTmaWarpSpecializedPingpongEEENS5_IJNSA_ILi64EEESG_NSA_ILi128EEEEEENS_10bfloat16_tENS5_IJlSC_lEEESJ_SK_NS4_8TiledMMAINS4_8MMA_AtomIJNS4_4SM904GMMA27MMA_64x64x16_F32BF16BF16_SSILNSO_5MajorE0ELSQ_0ELNSO_7ScaleInE1ELSR_1EEEEEENS4_6LayoutINS5_IJSC_SC_SC_EEENS5_IJNSA_ILi0EEESW_SW_EEEEENS5_IJNS4_10UnderscoreESZ_SZ_EEEEENS4_23SM90_TMA_LOAD_MULTICASTENS4_14ComposedLayoutINS4_7SwizzleILi3ELi4ELi3EEENS4_18smem_ptr_flag_bitsILi16EEENSU_INS5_IJNSA_ILi8EEESG_EEENS5_IJSG_SC_EEEEEEEvNS4_8identityES12_S1C_vS1D_EENS_8epilogue10collective6detail29Sm90TmaWarpSpecializedAdapterINS1G_15DefaultEpilogueISJ_SK_SK_NS1F_6thread17LinearCombinationISJ_Li1EffLNS1K_9ScaleType4KindE0ELNS_15FloatRoundStyleE2ESJ_EENS1_15EpilogueDefaultEEEEEvvEEEEvNT_6ParamsE:
        .type           _ZN7cutlass13device_kernelINS_4gemm6kernel13GemmUniversalIN4cute5tupleIJiiiiEEENS1_10collective13CollectiveMmaINS1_34MainloopSm90TmaGmmaWarpSpecializedILi3ENS5_IJNS4_1CILi2EEESB_NSA_ILi1EEEEEENS1_32KernelTmaWarpSpecializedPingpongEEENS5_IJNSA_ILi64EEESG_NSA_ILi128EEEEEENS_10bfloat16_tENS5_IJlSC_lEEESJ_SK_NS4_8TiledMMAINS4_8MMA_AtomIJNS4_4SM904GMMA27MMA_64x64x16_F32BF16BF16_SSILNSO_5MajorE0ELSQ_0ELNSO_7ScaleInE1ELSR_1EEEEEENS4_6LayoutINS5_IJSC_SC_SC_EEENS5_IJNSA_ILi0EEESW_SW_EEEEENS5_IJNS4_10UnderscoreESZ_SZ_EEEEENS4_23SM90_TMA_LOAD_MULTICASTENS4_14ComposedLayoutINS4_7SwizzleILi3ELi4ELi3EEENS4_18smem_ptr_flag_bitsILi16EEENSU_INS5_IJNSA_ILi8EEESG_EEENS5_IJSG_SC_EEEEEEEvNS4_8identityES12_S1C_vS1D_EENS_8epilogue10collective6detail29Sm90TmaWarpSpecializedAdapterINS1G_15DefaultEpilogueISJ_SK_SK_NS1F_6thread17LinearCombinationISJ_Li1EffLNS1K_9ScaleType4KindE0ELNS_15FloatRoundStyleE2ESJ_EENS1_15EpilogueDefaultEEEEEvvEEEEvNT_6ParamsE,@function
        .size           _ZN7cutlass13device_kernelINS_4gemm6kernel13GemmUniversalIN4cute5tupleIJiiiiEEENS1_10collective13CollectiveMmaINS1_34MainloopSm90TmaGmmaWarpSpecializedILi3ENS5_IJNS4_1CILi2EEESB_NSA_ILi1EEEEEENS1_32KernelTmaWarpSpecializedPingpongEEENS5_IJNSA_ILi64EEESG_NSA_ILi128EEEEEENS_10bfloat16_tENS5_IJlSC_lEEESJ_SK_NS4_8TiledMMAINS4_8MMA_AtomIJNS4_4SM904GMMA27MMA_64x64x16_F32BF16BF16_SSILNSO_5MajorE0ELSQ_0ELNSO_7ScaleInE1ELSR_1EEEEEENS4_6LayoutINS5_IJSC_SC_SC_EEENS5_IJNSA_ILi0EEESW_SW_EEEEENS5_IJNS4_10UnderscoreESZ_SZ_EEEEENS4_23SM90_TMA_LOAD_MULTICASTENS4_14ComposedLayoutINS4_7SwizzleILi3ELi4ELi3EEENS4_18smem_ptr_flag_bitsILi16EEENSU_INS5_IJNSA_ILi8EEESG_EEENS5_IJSG_SC_EEEEEEEvNS4_8identityES12_S1C_vS1D_EENS_8epilogue10collective6detail29Sm90TmaWarpSpecializedAdapterINS1G_15DefaultEpilogueISJ_SK_SK_NS1F_6thread17LinearCombinationISJ_Li1EffLNS1K_9ScaleType4KindE0ELNS_15FloatRoundStyleE2ESJ_EENS1_15EpilogueDefaultEEEEEvvEEEEvNT_6ParamsE,(.L_x_135 - _ZN7cutlass13device_kernelINS_4gemm6kernel13GemmUniversalIN4cute5tupleIJiiiiEEENS1_10collective13CollectiveMmaINS1_34MainloopSm90TmaGmmaWarpSpecializedILi3ENS5_IJNS4_1CILi2EEESB_NSA_ILi1EEEEEENS1_32KernelTmaWarpSpecializedPingpongEEENS5_IJNSA_ILi64EEESG_NSA_ILi128EEEEEENS_10bfloat16_tENS5_IJlSC_lEEESJ_SK_NS4_8TiledMMAINS4_8MMA_AtomIJNS4_4SM904GMMA27MMA_64x64x16_F32BF16BF16_SSILNSO_5MajorE0ELSQ_0ELNSO_7ScaleInE1ELSR_1EEEEEENS4_6LayoutINS5_IJSC_SC_SC_EEENS5_IJNSA_ILi0EEESW_SW_EEEEENS5_IJNS4_10UnderscoreESZ_SZ_EEEEENS4_23SM90_TMA_LOAD_MULTICASTENS4_14ComposedLayoutINS4_7SwizzleILi3ELi4ELi3EEENS4_18smem_ptr_flag_bitsILi16EEENSU_INS5_IJNSA_ILi8EEESG_EEENS5_IJSG_SC_EEEEEEEvNS4_8identityES12_S1C_vS1D_EENS_8epilogue10collective6detail29Sm90TmaWarpSpecializedAdapterINS1G_15DefaultEpilogueISJ_SK_SK_NS1F_6thread17LinearCombinationISJ_Li1EffLNS1K_9ScaleType4KindE0ELNS_15FloatRoundStyleE2ESJ_EENS1_15EpilogueDefaultEEEEEvvEEEEvNT_6ParamsE)
        .other          _ZN7cutlass13device_kernelINS_4gemm6kernel13GemmUniversalIN4cute5tupleIJiiiiEEENS1_10collective13CollectiveMmaINS1_34MainloopSm90TmaGmmaWarpSpecializedILi3ENS5_IJNS4_1CILi2EEESB_NSA_ILi1EEEEEENS1_32KernelTmaWarpSpecializedPingpongEEENS5_IJNSA_ILi64EEESG_NSA_ILi128EEEEEENS_10bfloat16_tENS5_IJlSC_lEEESJ_SK_NS4_8TiledMMAINS4_8MMA_AtomIJNS4_4SM904GMMA27MMA_64x64x16_F32BF16BF16_SSILNSO_5MajorE0ELSQ_0ELNSO_7ScaleInE1ELSR_1EEEEEENS4_6LayoutINS5_IJSC_SC_SC_EEENS5_IJNSA_ILi0EEESW_SW_EEEEENS5_IJNS4_10UnderscoreESZ_SZ_EEEEENS4_23SM90_TMA_LOAD_MULTICASTENS4_14ComposedLayoutINS4_7SwizzleILi3ELi4ELi3EEENS4_18smem_ptr_flag_bitsILi16EEENSU_INS5_IJNSA_ILi8EEESG_EEENS5_IJSG_SC_EEEEEEEvNS4_8identityES12_S1C_vS1D_EENS_8epilogue10collective6detail29Sm90TmaWarpSpecializedAdapterINS1G_15DefaultEpilogueISJ_SK_SK_NS1F_6thread17LinearCombinationISJ_Li1EffLNS1K_9ScaleType4KindE0ELNS_15FloatRoundStyleE2ESJ_EENS1_15EpilogueDefaultEEEEEvvEEEEvNT_6ParamsE,@"STO_CUDA_ENTRY STV_DEFAULT"
_ZN7cutlass13device_kernelINS_4gemm6kernel13GemmUniversalIN4cute5tupleIJiiiiEEENS1_10collective13CollectiveMmaINS1_34MainloopSm90TmaGmmaWarpSpecializedILi3ENS5_IJNS4_1CILi2EEESB_NSA_ILi1EEEEEENS1_32KernelTmaWarpSpecializedPingpongEEENS5_IJNSA_ILi64EEESG_NSA_ILi128EEEEEENS_10bfloat16_tENS5_IJlSC_lEEESJ_SK_NS4_8TiledMMAINS4_8MMA_AtomIJNS4_4SM904GMMA27MMA_64x64x16_F32BF16BF16_SSILNSO_5MajorE0ELSQ_0ELNSO_7ScaleInE1ELSR_1EEEEEENS4_6LayoutINS5_IJSC_SC_SC_EEENS5_IJNSA_ILi0EEESW_SW_EEEEENS5_IJNS4_10UnderscoreESZ_SZ_EEEEENS4_23SM90_TMA_LOAD_MULTICASTENS4_14ComposedLayoutINS4_7SwizzleILi3ELi4ELi3EEENS4_18smem_ptr_flag_bitsILi16EEENSU_INS5_IJNSA_ILi8EEESG_EEENS5_IJSG_SC_EEEEEEEvNS4_8identityES12_S1C_vS1D_EENS_8epilogue10collective6detail29Sm90TmaWarpSpecializedAdapterINS1G_15DefaultEpilogueISJ_SK_SK_NS1F_6thread17LinearCombinationISJ_Li1EffLNS1K_9ScaleType4KindE0ELNS_15FloatRoundStyleE2ESJ_EENS1_15EpilogueDefaultEEEEEvvEEEEvNT_6ParamsE:
[----:B------:R-:W0:Y:S02]  /*0000*/  LDC R1, c[0x0][0x28] ;  /* 0x00000a00ff017b82 */ /* 0x000e240000000800 */
[----:B0-----:R-:W-:Y:S01]  /*0010*/  VIADD R1, R1, 0xfffffff8 ;  /* 0xfffffff801017836 */ /* 0x001fe20000000000 */
[----:B------:R-:W0:Y:S01]  /*0020*/  S2R R4, SR_TID.X ;  /* 0x0000000000047919 */ /* 0x000e220000002100 */
[----:B------:R-:W-:Y:S01]  /*0030*/  ELECT P0, URZ, PT ;  /* 0x00000000003f782f */ /* 0x000fe20003800000 */
[----:B------:R-:W-:Y:S01]  /*0040*/  BSSY B0, `(.L_x_0) ;  /* 0x000000f000007945 */ /* 0x000fe20003800000 */
[--C-:B0-----:R-:W-:Y:S02]  /*0050*/  SHF.R.U32.HI R0, RZ, 0x5, R4.reuse ;  /* 0x00000005ff007819 */ /* 0x101fe40000011604 */
[----:B------:R-:W-:-:S03]  /*0060*/  SHF.R.U32.HI R7, RZ, 0x7, R4 ;  /* 0x00000007ff077819 */ /* 0x000fc60000011604 */
[----:B------:R-:W0:Y:S04]  /*0070*/  SHFL.IDX PT, R2, R0, RZ, 0x1f ;  /* 0x00001fff00027589 */ /* 0x000e2800000e0000 */
[----:B------:R1:W2:Y:S01]  /*0080*/  SHFL.IDX PT, R10, R7, RZ, 0x1f ;  /* 0x00001fff070a7589 */ /* 0x0002a200000e0000 */
[----:B0-----:R-:W-:-:S13]  /*0090*/  ISETP.NE.OR P0, PT, R2, RZ, !P0 ;  /* 0x000000ff0200720c */ /* 0x001fda0004705670 */
[----:B-12---:R-:W-:Y:S05]  /*00a0*/  @P0 BRA `(.L_x_1) ;  /* 0x0000000000200947 */ /* 0x006fea0003800000 */
[----:B------:R-:W-:Y:S02]  /*00b0*/  ULDC.64 UR4, c[0x0][0x198] ;  /* 0x0000660000047ab9 */ /* 0x000fe40000000a00 */
[----:B------:R-:W-:Y:S02]  /*00c0*/  UIADD3 UR6, UP0, UR4, 0xf0, URZ ;  /* 0x000000f004067890 */ /* 0x000fe4000ff1e03f */
[----:B------:R-:W-:Y:S02]  /*00d0*/  UIADD3 UR4, UP1, UR4, 0x1f0, URZ ;  /* 0x000001f004047890 */ /* 0x000fe4000ff3e03f */
[----:B------:R-:W-:Y:S02]  /*00e0*/  UIADD3.X UR7, URZ, UR5, URZ, UP0, !UPT ;  /* 0x000000053f077290 */ /* 0x000fe400087fe43f */
[----:B------:R-:W-:-:S07]  /*00f0*/  UIADD3.X UR5, URZ, UR5, URZ, UP1, !UPT ;  /* 0x000000053f057290 */ /* 0x000fce0008ffe43f */
[----:B------:R0:W-:Y:S02]  /*0100*/  UTMACCTL.PF [UR6] ;  /* 0x00000000060079b9 */ /* 0x0001e40008040000 */
[----:B------:R0:W-:Y:S02]  /*0110*/  UTMACCTL.PF [UR4] ;  /* 0x00000000040079b9 */ /* 0x0001e40008040000 */
[----:B0-----:R-:W-:Y:S01]  /*0120*/  NOP ;  /* 0x0000000000007918 */ /* 0x001fe20000000000 */
.L_x_1:
[----:B------:R-:W-:Y:S05]  /*0130*/  BSYNC B0 ;  /* 0x0000000000007941 */ /* 0x000fea0003800000 */
.L_x_0:
[----:B------:R-:W0:Y:S02]  /*0140*/  SHFL.IDX PT, R9, R0, RZ, 0x1f ;  /* 0x00001fff00097589 */ /* 0x000e2400000e0000 */
[----:B0-----:R-:W-:-:S13]  /*0150*/  ISETP.NE.AND P0, PT, R9, RZ, PT ;  /* 0x000000ff0900720c */ /* 0x001fda0003f05270 */
[----:B------:R-:W-:Y:S05]  /*0160*/  @P0 BRA `(.L_x_2) ;  /* 0x0000000000500947 */ /* 0x000fea0003800000 */
[----:B------:R-:W0:Y:S01]  /*0170*/  S2UR UR8, SR_CgaCtaId ;  /* 0x00000000000879c3 */ /* 0x000e220000008800 */
[----:B------:R-:W-:Y:S01]  /*0180*/  UMOV UR4, 0x400 ;  /* 0x0000040000047882 */ /* 0x000fe20000000000 */
[----:B------:R-:W-:Y:S01]  /*0190*/  UMOV UR5, 0x1 ;  /* 0x0000000100057882 */ /* 0x000fe20000000000 */
[----:B------:R-:W-:Y:S01]  /*01a0*/  UMOV UR6, 0x3 ;  /* 0x0000000300067882 */ /* 0x000fe20000000000 */
[----:B------:R-:W-:Y:S01]  /*01b0*/  ELECT P0, URZ, PT ;  /* 0x00000000003f782f */ /* 0x000fe20003800000 */
[----:B------:R-:W-:-:S04]  /*01c0*/  UIADD3 UR6, -UR6, 0x100000, URZ ;  /* 0x0010000006067890 */ /* 0x000fc8000fffe13f */
[----:B------:R-:W-:Y:S02]  /*01d0*/  USHF.L.U32 UR7, UR6, 0xb, URZ ;  /* 0x0000000b06077899 */ /* 0x000fe4000800063f */
[----:B------:R-:W-:Y:S02]  /*01e0*/  USHF.L.U32 UR6, UR6, 0x1, URZ ;  /* 0x0000000106067899 */ /* 0x000fe4000800063f */
[----:B0-----:R-:W-:Y:S02]  /*01f0*/  ULEA UR8, UR8, UR4, 0x18 ;  /* 0x0000000408087291 */ /* 0x001fe4000f8ec03f */
[----:B------:R-:W-:-:S04]  /*0200*/  UIADD3 UR4, -UR5, 0x100000, URZ ;  /* 0x0010000005047890 */ /* 0x000fc8000fffe13f */
[----:B------:R-:W-:Y:S02]  /*0210*/  USHF.L.U32 UR5, UR4, 0xb, URZ ;  /* 0x0000000b04057899 */ /* 0x000fe4000800063f */
[----:B------:R-:W-:Y:S01]  /*0220*/  USHF.L.U32 UR4, UR4, 0x1, URZ ;  /* 0x0000000104047899 */ /* 0x000fe2000800063f */
[----:B------:R-:W0:Y:S11]  /*0230*/  FENCE.VIEW.ASYNC.S ;  /* 0x00000000000073c6 */ /* 0x000e360000000000 */
[----:B0-----:R0:W1:Y:S01]  /*0240*/  SYNCS.EXCH.64 URZ, [UR8], UR4 ;  /* 0x00000004083f75b2 */ /* 0x0010620008000100 */
[----:B------:R0:W2:Y:S01]  /*0250*/  SYNCS.EXCH.64 URZ, [UR8+0x18], UR6 ;  /* 0x00001806083f75b2 */ /* 0x0000a20008000100 */
[----:B------:R0:W3:Y:S01]  /*0260*/  SYNCS.EXCH.64 URZ, [UR8+0x8], UR4 ;  /* 0x00000804083f75b2 */ /* 0x0000e20008000100 */
[----:B------:R0:W4:Y:S01]  /*0270*/  SYNCS.EXCH.64 URZ, [UR8+0x20], UR6 ;  /* 0x00002006083f75b2 */ /* 0x0001220008000100 */
[----:B------:R0:W0:Y:S01]  /*0280*/  SYNCS.EXCH.64 URZ, [UR8+0x10], UR4 ;  /* 0x00001004083f75b2 */ /* 0x0000220008000100 */
[----:B------:R0:W0:Y:S01]  /*0290*/  SYNCS.EXCH.64 URZ, [UR8+0x28], UR6 ;  /* 0x00002806083f75b2 */ /* 0x0000220008000100 */
[----:B------:R-:W-:Y:S01]  /*02a0*/  NOP ;  /* 0x0000000000007918 */ /* 0x000fe20000000000 */
.L_x_2:
[----:B------:R-:W5:Y:S01]  /*02b0*/  SHFL.IDX PT, R12, R0, RZ, 0x1f ;  /* 0x00001fff000c7589 */ /* 0x000f6200000e0000 */
[----:B------:R-:W1:Y:S01]  /*02c0*/  S2UR UR12, SR_CTAID.X ;  /* 0x00000000000c79c3 */ /* 0x000e620000002500 */
[----:B------:R-:W-:Y:S02]  /*02d0*/  SHF.R.S32.HI R3, RZ, 0x1f, R4 ;  /* 0x0000001fff037819 */ /* 0x000fe40000011404 */
[----:B------:R-:W-:Y:S01]  /*02e0*/  ELECT P0, URZ, PT ;  /* 0x00000000003f782f */ /* 0x000fe20003800000 */
[----:B------:R-:W2:Y:S01]  /*02f0*/  SHFL.IDX PT, R11, R0, RZ, 0x1f ;  /* 0x00001fff000b7589 */ /* 0x000ea200000e0000 */
[----:B0-----:R-:W-:Y:S01]  /*0300*/  ULDC UR4, c[0x0][0x150] ;  /* 0x0000540000047ab9 */ /* 0x001fe20000000800 */
[----:B------:R-:W-:Y:S02]  /*0310*/  LEA.HI R3, R3, R4, RZ, 0x7 ;  /* 0x0000000403037211 */ /* 0x000fe400078f38ff */
[----:B------:R-:W-:Y:S01]  /*0320*/  ELECT P1, URZ, PT ;  /* 0x00000000003f782f */ /* 0x000fe20003820000 */
[----:B------:R-:W0:Y:S01]  /*0330*/  S2R R6, SR_CTAID.Y ;  /* 0x0000000000067919 */ /* 0x000e220000002600 */
[----:B------:R-:W3:Y:S01]  /*0340*/  LDC R14, c[0x0][0x144] ;  /* 0x00005100ff0e7b82 */ /* 0x000ee20000000800 */
[----:B------:R-:W-:Y:S01]  /*0350*/  LOP3.LUT R3, R3, 0xffffff80, RZ, 0xc0, !PT ;  /* 0xffffff8003037812 */ /* 0x000fe200078ec0ff */
[----:B------:R-:W-:Y:S01]  /*0360*/  UMOV UR11, 0x80 ;  /* 0x00000080000b7882 */ /* 0x000fe20000000000 */
[----:B------:R-:W4:Y:S01]  /*0370*/  SHFL.IDX PT, R16, R7, RZ, 0x1f ;  /* 0x00001fff07107589 */ /* 0x000f2200000e0000 */
[----:B------:R-:W-:Y:S01]  /*0380*/  NOP ;  /* 0x0000000000007918 */ /* 0x000fe20000000000 */
[----:B------:R-:W-:Y:S01]  /*0390*/  NOP ;  /* 0x0000000000007918 */ /* 0x000fe20000000000 */
[----:B------:R-:W-:Y:S01]  /*03a0*/  IMAD.IADD R5, R4, 0x1, -R3 ;  /* 0x0000000104057824 */ /* 0x000fe200078e0a03 */
[C---:B------:R-:W-:Y:S01]  /*03b0*/  ISETP.NE.AND P4, PT, R10.reuse, RZ, PT ;  /* 0x000000ff0a00720c */ /* 0x040fe20003f85270 */
[----:B------:R-:W4:Y:S01]  /*03c0*/  LDC R15, c[0x0][0x140] ;  /* 0x00005000ff0f7b82 */ /* 0x000f220000000800 */
[----:B------:R-:W-:-:S02]  /*03d0*/  VIADD R36, R10, 0xffffffff ;  /* 0xffffffff0a247836 */ /* 0x000fc40000000000 */
[----:B------:R-:W-:Y:S01]  /*03e0*/  SHF.R.S32.HI R8, RZ, 0x1f, R5 ;  /* 0x0000001fff087819 */ /* 0x000fe20000011405 */
[----:B------:R-:W-:Y:S02]  /*03f0*/  IMAD.MOV.U32 R57, RZ, RZ, 0x1 ;  /* 0x00000001ff397424 */ /* 0x000fe400078e00ff */
[----:B------:R-:W-:Y:S02]  /*0400*/  ISETP.GE.U32.AND P6, PT, R36, 0x2, PT ;  /* 0x000000022400780c */ /* 0x000fe40003fc6070 */
[----:B-----5:R-:W-:Y:S01]  /*0410*/  ISETP.NE.OR P0, PT, R12, RZ, !P0 ;  /* 0x000000ff0c00720c */ /* 0x020fe20004705670 */
[----:B------:R-:W5:Y:S01]  /*0420*/  LDC R25, c[0x0][0x148] ;  /* 0x00005200ff197b82 */ /* 0x000f620000000800 */
[----:B-1----:R-:W-:Y:S02]  /*0430*/  I2FP.F32.U32 R12, UR12 ;  /* 0x0000000c000c7c45 */ /* 0x002fe40008201000 */
[----:B------:R-:W-:Y:S02]  /*0440*/  LEA.HI R3, R8, R5, RZ, 0x3 ;  /* 0x0000000508037211 */ /* 0x000fe400078f18ff */
[----:B--2---:R-:W-:Y:S01]  /*0450*/  ISETP.NE.OR P1, PT, R11, RZ, !P1 ;  /* 0x000000ff0b00720c */ /* 0x004fe20004f25670 */
[----:B------:R-:W-:Y:S01]  /*0460*/  FMUL R13, R12, UR4 ;  /* 0x000000040c0d7c20 */ /* 0x000fe20008400000 */
[--C-:B------:R-:W-:Y:S01]  /*0470*/  SHF.R.S32.HI R0, RZ, 0x3, R3.reuse ;  /* 0x00000003ff007819 */ /* 0x100fe20000011403 */
[----:B------:R-:W-:Y:S01]  /*0480*/  ULDC UR4, c[0x0][0x154] ;  /* 0x0000550000047ab9 */ /* 0x000fe20000000800 */
[----:B------:R-:W-:-:S02]  /*0490*/  SHF.R.S32.HI R3, RZ, 0x1f, R3 ;  /* 0x0000001fff037819 */ /* 0x000fc40000011403 */
[----:B------:R-:W-:Y:S01]  /*04a0*/  SHF.R.S32.HI R12, RZ, 0x1f, R9 ;  /* 0x0000001fff0c7819 */ /* 0x000fe20000011409 */
[----:B------:R-:W1:Y:S01]  /*04b0*/  F2I.U32.TRUNC.NTZ R13, R13 ;  /* 0x0000000d000d7305 */ /* 0x000e62000020f000 */
[----:B------:R-:W-:Y:S01]  /*04c0*/  LEA.HI R11, R3, R0, RZ, 0x2 ;  /* 0x00000000030b7211 */ /* 0x000fe200078f10ff */
[----:B------:R-:W-:Y:S01]  /*04d0*/  VOTEU.ALL UP1, P0 ;  /* 0x00000000003f7886 */ /* 0x000fe20000020000 */
[----:B------:R-:W-:Y:S01]  /*04e0*/  LEA.HI R12, R12, R9, RZ, 0x2 ;  /* 0x000000090c0c7211 */ /* 0x000fe200078f10ff */
[----:B------:R-:W-:Y:S01]  /*04f0*/  VOTEU.ALL UP0, P0 ;  /* 0x00000000003f7886 */ /* 0x000fe20000000000 */
[----:B------:R-:W-:Y:S01]  /*0500*/  SHF.R.S32.HI R3, RZ, 0x1f, R2 ;  /* 0x0000001fff037819 */ /* 0x000fe20000011402 */
[----:B------:R-:W-:Y:S01]  /*0510*/  VOTEU.ALL UP2, P1 ;  /* 0x00000000003f7886 */ /* 0x000fe20000840000 */
[----:B------:R-:W-:Y:S01]  /*0520*/  LOP3.LUT R11, R11, 0xfffffffc, RZ, 0xc0, !PT ;  /* 0xfffffffc0b0b7812 */ /* 0x000fe200078ec0ff */
[----:B------:R-:W2:Y:S01]  /*0530*/  @!UP1 S2UR UR7, SR_CgaCtaId ;  /* 0x00000000000799c3 */ /* 0x000ea20000008800 */
[----:B------:R-:W-:Y:S01]  /*0540*/  LOP3.LUT R12, R12, 0x3ffffffc, RZ, 0xc0, !PT ;  /* 0x3ffffffc0c0c7812 */ /* 0x000fe200078ec0ff */
[----:B------:R-:W-:Y:S01]  /*0550*/  @!UP1 UMOV UR6, 0x400 ;  /* 0x0000040000069882 */ /* 0x000fe20000000000 */
[----:B------:R-:W-:Y:S01]  /*0560*/  LEA.HI R3, R3, R2, RZ, 0x2 ;  /* 0x0000000203037211 */ /* 0x000fe200078f10ff */
[----:B------:R-:W-:Y:S01]  /*0570*/  IMAD.IADD R11, R0, 0x1, -R11 ;  /* 0x00000001000b7824 */ /* 0x000fe200078e0a0b */
[----:B------:R-:W-:Y:S01]  /*0580*/  @!UP2 UMOV UR9, 0x400 ;  /* 0x000004000009a882 */ /* 0x000fe20000000000 */
[----:B------:R-:W-:Y:S01]  /*0590*/  IMAD.IADD R12, R9, 0x1, -R12 ;  /* 0x00000001090c7824 */ /* 0x000fe200078e0a0c */
[----:B------:R-:W-:Y:S01]  /*05a0*/  LOP3.LUT R3, R3, 0xfffffffc, RZ, 0xc0, !PT ;  /* 0xfffffffc03037812 */ /* 0x000fe200078ec0ff */
[----:B------:R-:W5:Y:S01]  /*05b0*/  @!UP2 S2UR UR10, SR_CgaCtaId ;  /* 0x00000000000aa9c3 */ /* 0x000f620000008800 */
[----:B-1----:R-:W-:Y:S01]  /*05c0*/  IMAD.MOV R13, RZ, RZ, -R13 ;  /* 0x000000ffff0d7224 */ /* 0x002fe200078e0a0d */
[----:B------:R-:W-:Y:S01]  /*05d0*/  VOTEU.ALL UP3, P1 ;  /* 0x00000000003f7886 */ /* 0x000fe20000860000 */
[----:B------:R-:W-:Y:S01]  /*05e0*/  IMAD R11, R12, 0x4, R11 ;  /* 0x000000040c0b7824 */ /* 0x000fe200078e020b */
[----:B------:R-:W-:Y:S01]  /*05f0*/  VOTEU.ALL UP4, P1 ;  /* 0x00000000003f7886 */ /* 0x000fe20000880000 */
[----:B------:R-:W-:Y:S01]  /*0600*/  IMAD.IADD R9, R2, 0x1, -R3 ;  /* 0x0000000102097824 */ /* 0x000fe200078e0a03 */
[----:B0-----:R-:W-:Y:S01]  /*0610*/  I2FP.F32.U32 R2, R6 ;  /* 0x0000000600027245 */ /* 0x001fe20000201000 */
[----:B---3--:R-:W-:Y:S01]  /*0620*/  IMAD R21, R14, R13, UR12 ;  /* 0x0000000c0e157e24 */ /* 0x008fe2000f8e020d */
[C---:B------:R-:W-:Y:S01]  /*0630*/  LEA.HI R0, R11.reuse, R11, RZ, 0x1 ;  /* 0x0000000b0b007211 */ /* 0x040fe200078f08ff */
[C---:B------:R-:W-:Y:S01]  /*0640*/  IMAD.SHL.U32 R56, R11.reuse, 0x4, RZ ;  /* 0x000000040b387824 */ /* 0x040fe200078e00ff */
[----:B------:R-:W-:Y:S01]  /*0650*/  VOTEU.ALL UP5, P1 ;  /* 0x00000000003f7886 */ /* 0x000fe200008a0000 */
[----:B------:R-:W-:Y:S01]  /*0660*/  FMUL R2, R2, UR4 ;  /* 0x0000000402027c20 */ /* 0x000fe20008400000 */
[----:B------:R-:W-:Y:S01]  /*0670*/  LOP3.LUT R0, R0, 0xfffffffe, RZ, 0xc0, !PT ;  /* 0xfffffffe00007812 */ /* 0x000fe200078ec0ff */
[----:B------:R-:W-:Y:S01]  /*0680*/  UMOV UR4, 0x20 ;  /* 0x0000002000047882 */ /* 0x000fe20000000000 */
[----:B------:R-:W-:Y:S01]  /*0690*/  LOP3.LUT R56, R11, 0xc, R56, 0x78, !PT ;  /* 0x0000000c0b387812 */ /* 0x000fe200078e7838 */
[----:B------:R-:W-:-:S04]  /*06a0*/  @!UP1 UIADD3 UR4, -UR4, 0x100000, URZ ;  /* 0x0010000004049890 */ /* 0x000fc8000fffe13f */
[----:B------:R-:W-:Y:S02]  /*06b0*/  @!UP1 USHF.L.U32 UR5, UR4, 0xb, URZ ;  /* 0x0000000b04059899 */ /* 0x000fe4000800063f */
[----:B------:R-:W-:Y:S01]  /*06c0*/  @!UP1 USHF.L.U32 UR4, UR4, 0x1, URZ ;  /* 0x0000000104049899 */ /* 0x000fe2000800063f */
[----:B----4-:R-:W-:Y:S01]  /*06d0*/  ISETP.EQ.U32.AND P2, PT, R15, 0x1, PT ;  /* 0x000000010f00780c */ /* 0x010fe20003f42070 */
[----:B------:R-:W-:Y:S01]  /*06e0*/  IMAD.IADD R0, R11, 0x1, -R0 ;  /* 0x000000010b007824 */ /* 0x000fe200078e0a00 */
[----:B------:R-:W0:Y:S01]  /*06f0*/  F2I.U32.TRUNC.NTZ R2, R2 ;  /* 0x0000000200027305 */ /* 0x000e22000020f000 */
[----:B--2---:R-:W-:Y:S01]  /*0700*/  @!UP1 ULEA UR8, UR7, UR6, 0x18 ;  /* 0x0000000607089291 */ /* 0x004fe2000f8ec03f */
[----:B------:R-:W-:Y:S01]  /*0710*/  R2UR UR43, R16 ;  /* 0x00000000102b72ca */ /* 0x000fe200000e0000 */
[----:B------:R-:W-:-:S04]  /*0720*/  @!UP2 UIADD3 UR6, -UR11, 0x100000, URZ ;  /* 0x001000000b06a890 */ /* 0x000fc8000fffe13f */
[----:B------:R-:W-:Y:S02]  /*0730*/  @!UP2 USHF.L.U32 UR7, UR6, 0xb, URZ ;  /* 0x0000000b0607a899 */ /* 0x000fe4000800063f */
[----:B------:R-:W-:Y:S01]  /*0740*/  @!UP2 USHF.L.U32 UR6, UR6, 0x1, URZ ;  /* 0x000000010606a899 */ /* 0x000fe2000800063f */
[----:B------:R-:W-:Y:S01]  /*0750*/  ISETP.NE.AND P3, PT, R0, R21, PT ;  /* 0x000000150000720c */ /* 0x000fe20003f65270 */
[----:B------:R-:W-:Y:S01]  /*0760*/  VOTEU.ALL UP1, P0 ;  /* 0x00000000003f7886 */ /* 0x000fe20000020000 */
[----:B-----5:R-:W-:Y:S01]  /*0770*/  @!UP2 ULEA UR9, UR10, UR9, 0x18 ;  /* 0x000000090a09a291 */ /* 0x020fe2000f8ec03f */
[----:B------:R-:W-:Y:S01]  /*0780*/  LOP3.LUT P0, RZ, R5, 0x7, RZ, 0xc0, !PT ;  /* 0x0000000705ff7812 */ /* 0x000fe2000780c0ff */
[----:B------:R-:W-:Y:S01]  /*0790*/  VOTEU.ALL UP2, P1 ;  /* 0x00000000003f7886 */ /* 0x000fe20000840000 */
[----:B------:R-:W-:Y:S02]  /*07a0*/  ISETP.NE.AND P1, PT, R9, 0x3, PT ;  /* 0x000000030900780c */ /* 0x000fe40003f25270 */
[----:B------:R-:W-:-:S02]  /*07b0*/  ISETP.LT.U32.AND P0, PT, R56, 0x4, !P0 ;  /* 0x000000043800780c */ /* 0x000fc40004701070 */
[----:B------:R-:W-:Y:S01]  /*07c0*/  ISETP.EQ.OR P1, PT, R9, RZ, !P1 ;  /* 0x000000ff0900720c */ /* 0x000fe20004f22670 */
[----:B------:R-:W1:Y:S02]  /*07d0*/  FENCE.VIEW.ASYNC.S ;  /* 0x00000000000073c6 */ /* 0x000e640000000000 */
[----:B-1----:R1:W2:Y:S01]  /*07e0*/  @!UP0 SYNCS.EXCH.64 URZ, [UR8+0x60], UR4 ;  /* 0x00006004083f85b2 */ /* 0x0022a20008000100 */
[----:B0-----:R-:W-:Y:S01]  /*07f0*/  IMAD.MOV R20, RZ, RZ, -R2 ;  /* 0x000000ffff147224 */ /* 0x001fe200078e0a02 */
[----:B------:R-:W-:-:S03]  /*0800*/  @P3 LEA.HI R0, R56, R56, RZ, 0x1 ;  /* 0x0000003838003211 */ /* 0x000fc600078f08ff */
[----:B------:R-:W-:Y:S01]  /*0810*/  IMAD R3, R25, R20, R6 ;  /* 0x0000001419037224 */ /* 0x000fe200078e0206 */
[----:B------:R-:W-:Y:S02]  /*0820*/  ISETP.EQ.AND P1, PT, R10, RZ, P1 ;  /* 0x000000ff0a00720c */ /* 0x000fe40000f22270 */
[----:B------:R-:W-:Y:S02]  /*0830*/  @P3 SHF.R.S32.HI R0, RZ, 0x1, R0 ;  /* 0x00000001ff003819 */ /* 0x000fe40000011400 */
[----:B------:R-:W-:Y:S02]  /*0840*/  SEL R23, RZ, 0x1, !P1 ;  /* 0x00000001ff177807 */ /* 0x000fe40004800000 */
[----:B------:R-:W-:Y:S02]  /*0850*/  @P3 ISETP.NE.AND P5, PT, R0, R3, PT ;  /* 0x000000030000320c */ /* 0x000fe40003fa5270 */
[----:B------:R-:W-:Y:S01]  /*0860*/  SEL R0, RZ, 0x1, !P0 ;  /* 0x00000001ff007807 */ /* 0x000fe20004000000 */
[----:B------:R1:W0:Y:S01]  /*0870*/  @!UP1 SYNCS.EXCH.64 URZ, [UR8+0x68], UR4 ;  /* 0x00006804083f95b2 */ /* 0x0002220008000100 */
[----:B------:R-:W-:Y:S01]  /*0880*/  NOP ;  /* 0x0000000000007918 */ /* 0x000fe20000000000 */
[----:B------:R-:W-:-:S02]  /*0890*/  @P3 SEL R57, RZ, 0x1, P5 ;  /* 0x00000001ff393807 */ /* 0x000fc40002800000 */
[----:B------:R-:W-:Y:S02]  /*08a0*/  SEL R23, R23, 0x2, P6 ;  /* 0x0000000217177807 */ /* 0x000fe40003000000 */
[----:B------:R-:W-:Y:S01]  /*08b0*/  LOP3.LUT R57, R57, R0, RZ, 0xc0, !PT ;  /* 0x0000000039397212 */ /* 0x000fe200078ec0ff */
[----:B------:R1:W3:Y:S01]  /*08c0*/  @!UP2 SYNCS.EXCH.64 URZ, [UR9+0x40], UR6 ;  /* 0x00004006093fa5b2 */ /* 0x0002e20008000100 */
[----:B------:R1:W4:Y:S01]  /*08d0*/  @!UP3 SYNCS.EXCH.64 URZ, [UR9+0x48], UR6 ;  /* 0x00004806093fb5b2 */ /* 0x0003220008000100 */
[----:B------:R1:W0:Y:S01]  /*08e0*/  @!UP4 SYNCS.EXCH.64 URZ, [UR9+0x50], UR6 ;  /* 0x00005006093fc5b2 */ /* 0x0002220008000100 */
[----:B------:R1:W0:Y:S01]  /*08f0*/  @!UP5 SYNCS.EXCH.64 URZ, [UR9+0x58], UR6 ;  /* 0x00005806093fd5b2 */ /* 0x0002220008000100 */
[----:B------:R-:W-:Y:S01]  /*0900*/  NOP ;  /* 0x0000000000007918 */ /* 0x000fe20000000000 */
[----:B-12---:R-:W-:Y:S05]  /*0910*/  @!P2 BRA `(.L_x_3) ;  /* 0x000000000008a947 */ /* 0x006fea0003800000 */
[----:B0--34-:R-:W-:Y:S01]  /*0920*/  UCGABAR_ARV ;  /* 0x00000000000079c7 */ /* 0x019fe20008000000 */
[----:B------:R-:W-:Y:S05]  /*0930*/  BRA `(.L_x_4) ;  /* 0x0000000000047947 */ /* 0x000fea0003800000 */
.L_x_3:
[----:B0--34-:R-:W-:Y:S01]  /*0940*/  NOP ;  /* 0x0000000000007918 */ /* 0x019fe20000000000 */
.L_x_4:
[----:B------:R-:W-:Y:S01]  /*0950*/  ULDC.64 UR4, c[0x0][0x598] ;  /* 0x0001660000047ab9 */ /* 0x000fe20000000a00 */
[----:B------:R-:W-:Y:S01]  /*0960*/  ULDC.64 UR36, c[0x0][0x208] ;  /* 0x0000820000247ab9 */ /* 0x000fe20000000a00 */
[----:B------:R-:W-:-:S04]  /*0970*/  ISETP.NE.U32.AND P0, PT, RZ, UR4, PT ;  /* 0x00000004ff007c0c */ /* 0x000fc8000bf05070 */
[----:B------:R-:W-:-:S13]  /*0980*/  ISETP.NE.AND.EX P0, PT, RZ, UR5, PT, P0 ;  /* 0x00000005ff007c0c */ /* 0x000fda000bf05300 */
[----:B------:R-:W-:Y:S05]  /*0990*/  @!P0 BRA `(.L_x_5) ;  /* 0x00000000001c8947 */ /* 0x000fea0003800000 */
[----:B------:R-:W0:Y:S02]  /*09a0*/  LDC.64 R2, c[0x0][0x598] ;  /* 0x00016600ff027b82 */ /* 0x000e240000000a00 */
[----:B0-----:R-:W2:Y:S02]  /*09b0*/  LDG.E.64 R2, desc[UR36][R2.64] ;  /* 0x0000002402027981 */ /* 0x001ea4000c1e1b00 */
[----:B--2---:R-:W-:-:S04]  /*09c0*/  ISETP.NE.U32.AND P0, PT, R2, RZ, PT ;  /* 0x000000ff0200720c */ /* 0x004fc80003f05070 */
[----:B------:R-:W-:-:S13]  /*09d0*/  ISETP.NE.AND.EX P0, PT, R3, RZ, PT, P0 ;  /* 0x000000ff0300720c */ /* 0x000fda0003f05300 */
[----:B------:R-:W-:Y:S05]  /*09e0*/  @!P0 BRA `(.L_x_5) ;  /* 0x0000000000088947 */ /* 0x000fea0003800000 */
[----:B------:R0:W5:Y:S01]  /*09f0*/  LD.E R58, desc[UR36][R2.64] ;  /* 0x00000024023a7980 */ /* 0x000162000c101900 */
[----:B------:R-:W-:Y:S05]  /*0a00*/  BRA `(.L_x_6) ;  /* 0x0000000000247947 */ /* 0x000fea0003800000 */
.L_x_5:
[----:B------:R-:W-:Y:S02]  /*0a10*/  ULDC.64 UR4, c[0x0][0x588] ;  /* 0x0001620000047ab9 */ /* 0x000fe40000000a00 */
[----:B------:R-:W-:-:S04]  /*0a20*/  ISETP.NE.U32.AND P0, PT, RZ, UR4, PT ;  /* 0x00000004ff007c0c */ /* 0x000fc8000bf05070 */
[----:B------:R-:W-:-:S13]  /*0a30*/  ISETP.NE.AND.EX P0, PT, RZ, UR5, PT, P0 ;  /* 0x00000005ff007c0c */ /* 0x000fda000bf05300 */
[----:B------:R-:W-:Y:S05]  /*0a40*/  @!P0 BRA `(.L_x_7) ;  /* 0x00000000000c8947 */ /* 0x000fea0003800000 */
[----:B------:R-:W0:Y:S02]  /*0a50*/  LDC.64 R58, c[0x0][0x588] ;  /* 0x00016200ff3a7b82 */ /* 0x000e240000000a00 */
[----:B0-----:R1:W5:Y:S01]  /*0a60*/  LDG.E R58, desc[UR36][R58.64] ;  /* 0x000000243a3a7981 */ /* 0x001362000c1e1900 */
[----:B------:R-:W-:Y:S05]  /*0a70*/  BRA `(.L_x_6) ;  /* 0x0000000000087947 */ /* 0x000fea0003800000 */
.L_x_7:
[----:B------:R-:W-:Y:S02]  /*0a80*/  ULDC UR4, c[0x0][0x580] ;  /* 0x0001600000047ab9 */ /* 0x000fe40000000800 */
[----:B------:R-:W-:-:S07]  /*0a90*/  IMAD.U32 R58, RZ, RZ, UR4 ;  /* 0x00000004ff3a7e24 */ /* 0x000fce000f8e00ff */
.L_x_6:
[----:B------:R-:W-:Y:S02]  /*0aa0*/  ULDC.64 UR4, c[0x0][0x5a0] ;  /* 0x0001680000047ab9 */ /* 0x000fe40000000a00 */
[----:B------:R-:W-:-:S04]  /*0ab0*/  ISETP.NE.U32.AND P0, PT, RZ, UR4, PT ;  /* 0x00000004ff007c0c */ /* 0x000fc8000bf05070 */
[----:B------:R-:W-:-:S13]  /*0ac0*/  ISETP.NE.AND.EX P0, PT, RZ, UR5, PT, P0 ;  /* 0x00000005ff007c0c */ /* 0x000fda000bf05300 */
[----:B------:R-:W-:Y:S05]  /*0ad0*/  @!P0 BRA `(.L_x_8) ;  /* 0x00000000001c8947 */ /* 0x000fea0003800000 */
[----:B0-----:R-:W0:Y:S02]  /*0ae0*/  LDC.64 R2, c[0x0][0x5a0] ;  /* 0x00016800ff027b82 */ /* 0x001e240000000a00 */
[----:B0-----:R-:W2:Y:S02]  /*0af0*/  LDG.E.64 R2, desc[UR36][R2.64] ;  /* 0x0000002402027981 */ /* 0x001ea4000c1e1b00 */
[----:B--2---:R-:W-:-:S04]  /*0b00*/  ISETP.NE.U32.AND P0, PT, R2, RZ, PT ;  /* 0x000000ff0200720c */ /* 0x004fc80003f05070 */
[----:B------:R-:W-:-:S13]  /*0b10*/  ISETP.NE.AND.EX P0, PT, R3, RZ, PT, P0 ;  /* 0x000000ff0300720c */ /* 0x000fda0003f05300 */
[----:B------:R-:W-:Y:S05]  /*0b20*/  @!P0 BRA `(.L_x_8) ;  /* 0x0000000000088947 */ /* 0x000fea0003800000 */
[----:B-1----:R0:W5:Y:S01]  /*0b30*/  LD.E R59, desc[UR36][R2.64] ;  /* 0x00000024023b7980 */ /* 0x002162000c101900 */
[----:B------:R-:W-:Y:S05]  /*0b40*/  BRA `(.L_x_9) ;  /* 0x0000000000247947 */ /* 0x000fea0003800000 */
.L_x_8:
[----:B------:R-:W-:Y:S02]  /*0b50*/  ULDC.64 UR4, c[0x0][0x590] ;  /* 0x0001640000047ab9 */ /* 0x000fe40000000a00 */
[----:B------:R-:W-:-:S04]  /*0b60*/  ISETP.NE.U32.AND P0, PT, RZ, UR4, PT ;  /* 0x00000004ff007c0c */ /* 0x000fc8000bf05070 */
[----:B------:R-:W-:-:S13]  /*0b70*/  ISETP.NE.AND.EX P0, PT, RZ, UR5, PT, P0 ;  /* 0x00000005ff007c0c */ /* 0x000fda000bf05300 */
[----:B------:R-:W-:Y:S05]  /*0b80*/  @!P0 BRA `(.L_x_10) ;  /* 0x00000000000c8947 */ /* 0x000fea0003800000 */
[----:B0-----:R-:W1:Y:S02]  /*0b90*/  LDC.64 R2, c[0x0][0x590] ;  /* 0x00016400ff027b82 */ /* 0x001e640000000a00 */
[----:B-1----:R1:W5:Y:S01]  /*0ba0*/  LDG.E R59, desc[UR36][R2.64] ;  /* 0x00000024023b7981 */ /* 0x002362000c1e1900 */
[----:B------:R-:W-:Y:S05]  /*0bb0*/  BRA `(.L_x_9) ;  /* 0x0000000000087947 */ /* 0x000fea0003800000 */
.L_x_10:
[----:B------:R-:W-:Y:S02]  /*0bc0*/  ULDC UR4, c[0x0][0x584] ;  /* 0x0001610000047ab9 */ /* 0x000fe40000000800 */
[----:B-1----:R-:W-:-:S07]  /*0bd0*/  IMAD.U32 R59, RZ, RZ, UR4 ;  /* 0x00000004ff3b7e24 */ /* 0x002fce000f8e00ff */
.L_x_9:
[----:B01----:R-:W0:Y:S01]  /*0be0*/  LDC R2, c[0x0][0x65c] ;  /* 0x00019700ff027b82 */ /* 0x003e220000000800 */
[----:B------:R-:W-:Y:S01]  /*0bf0*/  ULDC UR6, c[0x0][0x28c] ;  /* 0x0000a30000067ab9 */ /* 0x000fe20000000800 */
[----:B------:R-:W-:Y:S01]  /*0c00*/  ISETP.NE.AND P0, PT, R10, 0x2, PT ;  /* 0x000000020a00780c */ /* 0x000fe20003f05270 */
[----:B------:R-:W-:Y:S01]  /*0c10*/  UIADD3 UR6, UR6, 0x7f, URZ ;  /* 0x0000007f06067890 */ /* 0x000fe2000fffe03f */
[----:B------:R-:W-:Y:S01]  /*0c20*/  IMAD.U32 R10, RZ, RZ, UR12 ;  /* 0x0000000cff0a7e24 */ /* 0x000fe2000f8e00ff */
[----:B------:R-:W-:Y:S01]  /*0c30*/  UMOV UR38, URZ ;  /* 0x0000003f00267c82 */ /* 0x000fe20008000000 */
[----:B------:R-:W-:Y:S01]  /*0c40*/  UMOV UR39, URZ ;  /* 0x0000003f00277c82 */ /* 0x000fe20008000000 */
[----:B------:R-:W-:Y:S01]  /*0c50*/  USHF.R.S32.HI UR7, URZ, 0x1f, UR6 ;  /* 0x0000001f3f077899 */ /* 0x000fe20008011406 */
[----:B------:R-:W-:-:S03]  /*0c60*/  ULDC.64 UR8, c[0x0][0x650] ;  /* 0x0001940000087ab9 */ /* 0x000fc60000000a00 */
[----:B------:R-:W-:-:S04]  /*0c70*/  ULEA.HI UR7, UR7, UR6, URZ, 0x7 ;  /* 0x0000000607077291 */ /* 0x000fc8000f8f383f */
[----:B------:R-:W-:Y:S01]  /*0c80*/  USHF.R.S32.HI UR40, URZ, 0x7, UR7 ;  /* 0x000000073f287899 */ /* 0x000fe20008011407 */
[----:B0-----:R-:W-:-:S13]  /*0c90*/  ISETP.NE.AND P1, PT, R2, 0x1, PT ;  /* 0x000000010200780c */ /* 0x001fda0003f25270 */
[----:B------:R-:W0:Y:S01]  /*0ca0*/  @P1 LDC R17, c[0x0][0x10] ;  /* 0x00000400ff111b82 */ /* 0x000e220000000800 */
[----:B------:R-:W-:Y:S02]  /*0cb0*/  @P1 IMAD.MOV.U32 R7, RZ, RZ, RZ ;  /* 0x000000ffff071224 */ /* 0x000fe400078e00ff */
[----:B------:R-:W-:-:S05]  /*0cc0*/  @P1 IMAD.MOV.U32 R11, RZ, RZ, RZ ;  /* 0x000000ffff0b1224 */ /* 0x000fca00078e00ff */
[----:B------:R-:W1:Y:S01]  /*0cd0*/  @!P1 LDC R3, c[0x0][0xc] ;  /* 0x00000300ff039b82 */ /* 0x000e620000000800 */
[----:B------:R-:W-:Y:S01]  /*0ce0*/  ULDC UR4, c[0x0][0xc] ;  /* 0x0000030000047ab9 */ /* 0x000fe20000000800 */
[----:B------:R-:W-:Y:S02]  /*0cf0*/  ULDC UR5, c[0x0][0x10] ;  /* 0x0000040000057ab9 */ /* 0x000fe40000000800 */
[----:B------:R-:W-:-:S04]  /*0d00*/  UIMAD.WIDE.U32 UR4, UR4, UR5, URZ ;  /* 0x00000005040472a5 */ /* 0x000fc8000f8e003f */
[----:B------:R-:W2:Y:S01]  /*0d10*/  LDC R0, c[0x0][0x14] ;  /* 0x00000500ff007b82 */ /* 0x000ea20000000800 */
[----:B0-----:R-:W-:-:S04]  /*0d20*/  @P1 IMAD.WIDE.U32 R16, R17, UR12, R6 ;  /* 0x0000000c11101c25 */ /* 0x001fc8000f8e0006 */
[----:B------:R-:W-:Y:S02]  /*0d30*/  @P1 IMAD.IADD R17, R17, 0x1, R11 ;  /* 0x0000000111111824 */ /* 0x000fe400078e020b */
[----:B------:R-:W-:Y:S02]  /*0d40*/  IMAD.MOV.U32 R11, RZ, RZ, RZ ;  /* 0x000000ffff0b7224 */ /* 0x000fe400078e00ff */
[----:B-1----:R-:W-:-:S04]  /*0d50*/  @!P1 IMAD.WIDE.U32 R10, R6, R3, R10 ;  /* 0x00000003060a9225 */ /* 0x002fc800078e000a */
[----:B------:R-:W-:Y:S02]  /*0d60*/  @!P1 IMAD.MOV.U32 R16, RZ, RZ, R10 ;  /* 0x000000ffff109224 */ /* 0x000fe400078e000a */
[----:B--2---:R-:W-:-:S04]  /*0d70*/  IMAD.WIDE.U32 R12, R0, UR4, RZ ;  /* 0x00000004000c7c25 */ /* 0x004fc8000f8e00ff */
[----:B------:R-:W-:Y:S01]  /*0d80*/  IMAD R3, R0, UR5, RZ ;  /* 0x0000000500037c24 */ /* 0x000fe2000f8e02ff */
[----:B------:R0:W-:Y:S01]  /*0d90*/  STL.64 [R1], R12 ;  /* 0x0000000c01007387 */ /* 0x0001e20000100a00 */
[----:B------:R-:W-:Y:S02]  /*0da0*/  @!P1 IMAD.MOV.U32 R17, RZ, RZ, R11 ;  /* 0x000000ffff119224 */ /* 0x000fe400078e000b */
[----:B------:R-:W-:Y:S01]  /*0db0*/  IMAD.IADD R0, R13, 0x1, R3 ;  /* 0x000000010d007824 */ /* 0x000fe200078e0203 */
[----:B------:R-:W-:Y:S06]  /*0dc0*/  @P0 BRA `(.L_x_11) ;  /* 0x0000000000200947 */ /* 0x000fec0003800000 */
[----:B------:R-:W-:Y:S01]  /*0dd0*/  UISETP.GE.U32.AND UP0, UPT, UR40, 0x3, UPT ;  /* 0x000000032800788c */ /* 0x000fe2000bf06070 */
[----:B------:R-:W-:Y:S01]  /*0de0*/  IADD3 R16, P0, R16, R12, RZ ;  /* 0x0000000c10107210 */ /* 0x000fe20007f1e0ff */
[----:B------:R-:W-:Y:S01]  /*0df0*/  UIMAD.WIDE.U32 UR4, UR40, -0x55555555, URZ ;  /* 0xaaaaaaab280478a5 */ /* 0x000fe2000f8e003f */
[----:B------:R-:W-:-:S03]  /*0e00*/  UMOV UR39, URZ ;  /* 0x0000003f00277c82 */ /* 0x000fc60008000000 */
[----:B------:R-:W-:Y:S01]  /*0e10*/  USHF.R.U32.HI UR4, URZ, 0x1, UR5 ;  /* 0x000000013f047899 */ /* 0x000fe20008011605 */
[----:B------:R-:W-:-:S03]  /*0e20*/  IMAD.X R17, R0, 0x1, R17, P0 ;  /* 0x0000000100117824 */ /* 0x000fc600000e0611 */
[----:B------:R-:W-:Y:S02]  /*0e30*/  UIMAD UR38, UR4, -0x3, UR40 ;  /* 0xfffffffd042678a4 */ /* 0x000fe4000f8e0228 */
[----:B------:R-:W-:-:S12]  /*0e40*/  @UP0 ULOP3.LUT UR39, UR4, 0x1, URZ, 0xc0, !UPT ;  /* 0x0000000104270892 */ /* 0x000fd8000f8ec03f */
.L_x_11:
[----:B------:R-:W-:Y:S01]  /*0e50*/  ISETP.GE.U32.AND P0, PT, R16, UR8, PT ;  /* 0x0000000810007c0c */ /* 0x000fe2000bf06070 */
[----:B------:R-:W-:Y:S01]  /*0e60*/  IMAD.MOV.U32 R22, RZ, RZ, -0x1 ;  /* 0xffffffffff167424 */ /* 0x000fe200078e00ff */
[----:B------:R-:W-:Y:S01]  /*0e70*/  PRMT R3, RZ, 0x7610, R3 ;  /* 0x00007610ff037816 */ /* 0x000fe20000000003 */
[----:B------:R-:W-:Y:S01]  /*0e80*/  IMAD.MOV.U32 R18, RZ, RZ, -0x1 ;  /* 0xffffffffff127424 */ /* 0x000fe200078e00ff */
[----:B------:R-:W-:Y:S01]  /*0e90*/  ISETP.GE.U32.AND.EX P0, PT, R17, UR9, PT, P0 ;  /* 0x0000000911007c0c */ /* 0x000fe2000bf06100 */
[----:B------:R-:W-:-:S12]  /*0ea0*/  IMAD.MOV.U32 R19, RZ, RZ, -0x1 ;  /* 0xffffffffff137424 */ /* 0x000fd800078e00ff */
[----:B------:R-:W-:Y:S05]  /*0eb0*/  @P0 BRA `(.L_x_12) ;  /* 0x0000000400280947 */ /* 0x000fea0003800000 */
[----:B------:R-:W1:Y:S01]  /*0ec0*/  LDC.64 R26, c[0x0][0x628] ;  /* 0x00018a00ff1a7b82 */ /* 0x000e620000000a00 */
[----:B------:R-:W-:Y:S02]  /*0ed0*/  IMAD.MOV.U32 R10, RZ, RZ, R16 ;  /* 0x000000ffff0a7224 */ /* 0x000fe400078e0010 */
[----:B------:R-:W-:-:S05]  /*0ee0*/  IMAD.MOV.U32 R11, RZ, RZ, R17 ;  /* 0x000000ffff0b7224 */ /* 0x000fca00078e0011 */
[----:B------:R-:W2:Y:S08]  /*0ef0*/  LDC R18, c[0x0][0x630] ;  /* 0x00018c00ff127b82 */ /* 0x000eb00000000800 */
[----:B------:R-:W3:Y:S01]  /*0f00*/  LDC.64 R28, c[0x0][0x620] ;  /* 0x00018800ff1c7b82 */ /* 0x000ee20000000a00 */
[----:B-1----:R-:W-:-:S04]  /*0f10*/  ISETP.NE.U32.AND P0, PT, R26, RZ, PT ;  /* 0x000000ff1a00720c */ /* 0x002fc80003f05070 */
[----:B------:R-:W-:-:S13]  /*0f20*/  ISETP.NE.AND.EX P0, PT, R27, RZ, PT, P0 ;  /* 0x000000ff1b00720c */ /* 0x000fda0003f05300 */
[----:B--23--:R-:W-:Y:S05]  /*0f30*/  @!P0 BRA `(.L_x_13) ;  /* 0x0000000000288947 */ /* 0x00cfea0003800000 */
[----:B------:R-:W1:Y:S02]  /*0f40*/  LDC R3, c[0x0][0x634] ;  /* 0x00018d00ff037b82 */ /* 0x000e640000000800 */
[----:B-1----:R-:W-:-:S05]  /*0f50*/  IADD3 R3, P0, R16, R3, RZ ;  /* 0x0000000310037210 */ /* 0x002fca0007f1e0ff */
[----:B------:R-:W-:-:S04]  /*0f60*/  IMAD.X R19, RZ, RZ, R17, P0 ;  /* 0x000000ffff137224 */ /* 0x000fc800000e0611 */
[----:B------:R-:W-:-:S04]  /*0f70*/  IMAD.WIDE.U32 R10, R19, R26, RZ ;  /* 0x0000001a130a7225 */ /* 0x000fc800078e00ff */
[----:B0-----:R-:W-:-:S04]  /*0f80*/  IMAD.WIDE.U32 R12, P0, R3, R27, R10 ;  /* 0x0000001b030c7225 */ /* 0x001fc8000780000a */
[----:B------:R-:W-:-:S04]  /*0f90*/  IMAD.WIDE.U32 R10, R3, R26, RZ ;  /* 0x0000001a030a7225 */ /* 0x000fc800078e00ff */
[----:B------:R-:W-:Y:S01]  /*0fa0*/  IMAD.X R15, RZ, RZ, RZ, P0 ;  /* 0x000000ffff0f7224 */ /* 0x000fe200000e06ff */
[----:B------:R-:W-:Y:S01]  /*0fb0*/  IADD3 RZ, P0, R11, R12, RZ ;  /* 0x0000000c0bff7210 */ /* 0x000fe20007f1e0ff */
[----:B------:R-:W-:-:S04]  /*0fc0*/  IMAD.MOV.U32 R14, RZ, RZ, R13 ;  /* 0x000000ffff0e7224 */ /* 0x000fc800078e000d */
[----:B------:R-:W-:-:S08]  /*0fd0*/  IMAD.WIDE.U32.X R10, R19, R27, R14, P0 ;  /* 0x0000001b130a7225 */ /* 0x000fd000000e040e */
.L_x_13:
[----:B------:R-:W1:Y:S01]  /*0fe0*/  LDC.64 R32, c[0x0][0x640] ;  /* 0x00019000ff207b82 */ /* 0x000e620000000a00 */
[-CC-:B------:R-:W-:Y:S02]  /*0ff0*/  SHF.R.U64 R30, R10, R18.reuse, R11.reuse ;  /* 0x000000120a1e7219 */ /* 0x180fe4000000120b */
[----:B------:R-:W-:Y:S02]  /*1000*/  SHF.R.U32.HI R3, RZ, R18, R11 ;  /* 0x00000012ff037219 */ /* 0x000fe4000001160b */
[----:B0-----:R-:W-:-:S03]  /*1010*/  IADD3 R13, P0, RZ, -R30, RZ ;  /* 0x8000001eff0d7210 */ /* 0x001fc60007f1e0ff */
[----:B------:R-:W0:Y:S02]  /*1020*/  LDC R14, c[0x0][0x618] ;  /* 0x00018600ff0e7b82 */ /* 0x000e240000000800 */
[----:B------:R-:W-:Y:S02]  /*1030*/  IMAD.X R3, RZ, RZ, ~R3, P0 ;  /* 0x000000ffff037224 */ /* 0x000fe400000e0e03 */
[----:B------:R-:W-:-:S04]  /*1040*/  IMAD.WIDE.U32 R10, R13, R28, R16 ;  /* 0x0000001c0d0a7225 */ /* 0x000fc800078e0010 */
[----:B------:R-:W2:Y:S01]  /*1050*/  LDC R15, c[0x0][0x608] ;  /* 0x00018200ff0f7b82 */ /* 0x000ea20000000800 */
[----:B------:R-:W-:Y:S02]  /*1060*/  IMAD R12, R3, R28, RZ ;  /* 0x0000001c030c7224 */ /* 0x000fe400078e02ff */
[----:B------:R-:W-:Y:S02]  /*1070*/  IMAD.MOV.U32 R28, RZ, RZ, 0x1 ;  /* 0x00000001ff1c7424 */ /* 0x000fe400078e00ff */
[----:B------:R-:W-:Y:S02]  /*1080*/  IMAD R3, R13, R29, R12 ;  /* 0x0000001d0d037224 */ /* 0x000fe400078e020c */
[----:B------:R-:W-:Y:S01]  /*1090*/  IMAD.MOV.U32 R12, RZ, RZ, -0x1 ;  /* 0xffffffffff0c7424 */ /* 0x000fe200078e00ff */
[----:B------:R-:W3:Y:S01]  /*10a0*/  LDC R31, c[0x0][0x658] ;  /* 0x00019600ff1f7b82 */ /* 0x000ee20000000800 */
[----:B------:R-:W-:Y:S01]  /*10b0*/  IMAD.IADD R3, R11, 0x1, R3 ;  /* 0x000000010b037824 */ /* 0x000fe200078e0203 */
[----:B-1----:R-:W-:-:S04]  /*10c0*/  ISETP.NE.U32.AND P0, PT, R32, RZ, PT ;  /* 0x000000ff2000720c */ /* 0x002fc80003f05070 */
[----:B------:R-:W-:Y:S02]  /*10d0*/  ISETP.NE.AND.EX P0, PT, R33, RZ, PT, P0 ;  /* 0x000000ff2100720c */ /* 0x000fe40003f05300 */
[----:B------:R-:W1:Y:S01]  /*10e0*/  LDC R24, c[0x0][0x600] ;  /* 0x00018000ff187b82 */ /* 0x000e620000000800 */
[-CC-:B0-----:R-:W-:Y:S02]  /*10f0*/  SHF.R.U64 R27, R10, R14.reuse, R3.reuse ;  /* 0x0000000e0a1b7219 */ /* 0x181fe40000001203 */
[----:B------:R-:W-:-:S05]  /*1100*/  SHF.R.U32.HI R10, RZ, R14, R3 ;  /* 0x0000000eff0a7219 */ /* 0x000fca0000011603 */
[----:B------:R-:W0:Y:S01]  /*1110*/  LDC R22, c[0x0][0x648] ;  /* 0x00019200ff167b82 */ /* 0x000e220000000800 */
[-CC-:B--2---:R-:W-:Y:S02]  /*1120*/  SHF.R.U64 R35, R27, R15.reuse, R10.reuse ;  /* 0x0000000f1b237219 */ /* 0x184fe4000000120a */
[----:B------:R-:W-:-:S05]  /*1130*/  SHF.R.U32.HI R10, RZ, R15, R10 ;  /* 0x0000000fff0a7219 */ /* 0x000fca000001160a */
[----:B------:R-:W2:Y:S01]  /*1140*/  LDC R26, c[0x0][0x638] ;  /* 0x00018e00ff1a7b82 */ /* 0x000ea20000000800 */
[-CC-:B---3--:R-:W-:Y:S02]  /*1150*/  SHF.R.U64 R34, R35, R31.reuse, R10.reuse ;  /* 0x0000001f23227219 */ /* 0x188fe4000000120a */
[-C--:B------:R-:W-:Y:S02]  /*1160*/  SHF.L.U32 R3, R12, R31.reuse, RZ ;  /* 0x0000001f0c037219 */ /* 0x080fe400000006ff */
[----:B------:R-:W-:Y:S01]  /*1170*/  SHF.R.U32.HI R11, RZ, R31, R10 ;  /* 0x0000001fff0b7219 */ /* 0x000fe2000001160a */
[----:B------:R-:W-:Y:S01]  /*1180*/  IMAD.MOV.U32 R10, RZ, RZ, R34 ;  /* 0x000000ffff0a7224 */ /* 0x000fe200078e0022 */
[----:B------:R-:W-:Y:S01]  /*1190*/  LOP3.LUT R18, RZ, R3, RZ, 0x33, !PT ;  /* 0x00000003ff127212 */ /* 0x000fe200078e33ff */
[----:B------:R-:W3:Y:S01]  /*11a0*/  LDC R29, c[0x0][0x610] ;  /* 0x00018400ff1d7b82 */ /* 0x000ee20000000800 */
[----:B------:R-:W-:Y:S05]  /*11b0*/  @!P0 BRA `(.L_x_14) ;  /* 0x0000000000288947 */ /* 0x000fea0003800000 */
[----:B------:R-:W4:Y:S02]  /*11c0*/  LDC R3, c[0x0][0x64c] ;  /* 0x00019300ff037b82 */ /* 0x000f240000000800 */
[----:B----4-:R-:W-:-:S05]  /*11d0*/  IADD3 R3, P0, R34, R3, RZ ;  /* 0x0000000322037210 */ /* 0x010fca0007f1e0ff */
[----:B------:R-:W-:-:S04]  /*11e0*/  IMAD.X R19, RZ, RZ, R11, P0 ;  /* 0x000000ffff137224 */ /* 0x000fc800000e060b */
[----:B------:R-:W-:-:S04]  /*11f0*/  IMAD.WIDE.U32 R10, R19, R32, RZ ;  /* 0x00000020130a7225 */ /* 0x000fc800078e00ff */
[----:B------:R-:W-:-:S04]  /*1200*/  IMAD.WIDE.U32 R12, P0, R3, R33, R10 ;  /* 0x00000021030c7225 */ /* 0x000fc8000780000a */
[----:B------:R-:W-:-:S04]  /*1210*/  IMAD.WIDE.U32 R10, R3, R32, RZ ;  /* 0x00000020030a7225 */ /* 0x000fc800078e00ff */
[----:B------:R-:W-:Y:S01]  /*1220*/  IMAD.X R15, RZ, RZ, RZ, P0 ;  /* 0x000000ffff0f7224 */ /* 0x000fe200000e06ff */
[----:B------:R-:W-:Y:S01]  /*1230*/  IADD3 RZ, P0, R11, R12, RZ ;  /* 0x0000000c0bff7210 */ /* 0x000fe20007f1e0ff */
[----:B------:R-:W-:-:S04]  /*1240*/  IMAD.MOV.U32 R14, RZ, RZ, R13 ;  /* 0x000000ffff0e7224 */ /* 0x000fc800078e000d */
[----:B------:R-:W-:-:S08]  /*1250*/  IMAD.WIDE.U32.X R10, R19, R33, R14, P0 ;  /* 0x00000021130a7225 */ /* 0x000fd000000e040e */
.L_x_14:
[----:B0-----:R-:W-:Y:S01]  /*1260*/  SHF.R.U64 R7, R10, R22, R11 ;  /* 0x000000160a077219 */ /* 0x001fe2000000120b */
[----:B-1----:R-:W-:Y:S01]  /*1270*/  VIADD R10, R24, 0xffffffff ;  /* 0xffffffff180a7836 */ /* 0x002fe20000000000 */
[----:B------:R-:W-:Y:S01]  /*1280*/  SHF.L.U32 R3, R28, R31, RZ ;  /* 0x0000001f1c037219 */ /* 0x000fe200000006ff */
[----:B------:R-:W-:Y:S01]  /*1290*/  @P1 IMAD R21, R25, R20, R6 ;  /* 0x0000001419151224 */ /* 0x000fe200078e0206 */
[----:B------:R-:W-:Y:S01]  /*12a0*/  LOP3.LUT R18, R35, R18, RZ, 0xc0, !PT ;  /* 0x0000001223127212 */ /* 0x000fe200078ec0ff */
[----:B------:R-:W-:Y:S02]  /*12b0*/  IMAD.MOV R11, RZ, RZ, -R7 ;  /* 0x000000ffff0b7224 */ /* 0x000fe400078e0a07 */
[----:B------:R-:W-:Y:S02]  /*12c0*/  IMAD.MOV.U32 R6, RZ, RZ, 0x1 ;  /* 0x00000001ff067424 */ /* 0x000fe400078e00ff */
[----:B------:R-:W-:Y:S01]  /*12d0*/  IMAD R18, R3, R7, R18 ;  /* 0x0000000703127224 */ /* 0x000fe200078e0212 */
[----:B------:R-:W-:Y:S01]  /*12e0*/  LOP3.LUT R7, R27, R10, RZ, 0xc0, !PT ;  /* 0x0000000a1b077212 */ /* 0x000fe200078ec0ff */
[----:B--2---:R-:W-:-:S02]  /*12f0*/  IMAD R3, R11, R26, R34 ;  /* 0x0000001a0b037224 */ /* 0x004fc400078e0222 */
[----:B---3--:R-:W-:Y:S02]  /*1300*/  IMAD R22, R18, R29, R21 ;  /* 0x0000001d12167224 */ /* 0x008fe400078e0215 */
[----:B------:R-:W-:Y:S01]  /*1310*/  IMAD R7, R3, R24, R7 ;  /* 0x0000001803077224 */ /* 0x000fe200078e0207 */
[----:B------:R-:W-:Y:S01]  /*1320*/  PRMT R3, R6, 0x7610, R3 ;  /* 0x0000761006037816 */ /* 0x000fe20000000003 */
[----:B------:R-:W-:-:S03]  /*1330*/  IMAD.MOV.U32 R19, RZ, RZ, R30 ;  /* 0x000000ffff137224 */ /* 0x000fc600078e001e */
[----:B------:R-:W-:Y:S02]  /*1340*/  SEL R18, R7, R22, !P1 ;  /* 0x0000001607127207 */ /* 0x000fe40004800000 */
[----:B------:R-:W-:-:S07]  /*1350*/  SEL R22, R22, R7, !P1 ;  /* 0x0000000716167207 */ /* 0x000fce0004800000 */
.L_x_12:
[----:B------:R-:W-:Y:S05]  /*1360*/  @!P2 BRA `(.L_x_15) ;  /* 0x00000000000ca947 */ /* 0x000fea0003800000 */
[----:B------:R-:W-:Y:S01]  /*1370*/  UCGABAR_WAIT ;  /* 0x0000000000007dc7 */ /* 0x000fe20008000000 */
[----:B------:R-:W-:Y:S01]  /*1380*/  CCTL.IVALL ;  /* 0x00000000ff00798f */ /* 0x000fe20002000000 */
[----:B------:R-:W-:Y:S05]  /*1390*/  BRA `(.L_x_16) ;  /* 0x0000000000047947 */ /* 0x000fea0003800000 */
.L_x_15:
[----:B------:R-:W-:Y:S06]  /*13a0*/  BAR.SYNC.DEFER_BLOCKING 0x0 ;  /* 0x0000000000007b1d */ /* 0x000fec0000010000 */
.L_x_16:
[----:B------:R-:W-:Y:S05]  /*13b0*/  @!P4 BRA `(.L_x_17) ;  /* 0x0000003800dcc947 */ /* 0x000fea0003800000 */
[----:B------:R-:W-:-:S13]  /*13c0*/  ISETP.GT.U32.AND P0, PT, R36, 0x1, PT ;  /* 0x000000012400780c */ /* 0x000fda0003f04070 */
[----:B------:R-:W-:Y:S05]  /*13d0*/  @P0 EXIT ;  /* 0x000000000000094d */ /* 0x000fea0003800000 */
.L_x_18:
[----:B------:R-:W-:-:S08]  /*13e0*/  NOP ;  /* 0x0000000000007918 */ /* 0x000fd00000000000 */
[----:B------:R-:W1:Y:S02]  /*13f0*/  USETMAXREG.TRY_ALLOC.CTAPOOL UP0, 0xe8 ;  /* 0x000000e8000079c8 */ /* 0x000e640008000600 */
[----:B-1----:R-:W-:-:S13]  /*1400*/  PLOP3.LUT P0, PT, PT, PT, UP0, 0x80, 0x0 ;  /* 0x000000000000781c */ /* 0x002fda0003f0f008 */
[----:B------:R-:W-:Y:S05]  /*1410*/  @!P0 BRA `(.L_x_18) ;  /* 0xfffffffc00f08947 */ /* 0x000fea000383ffff */
[----:B------:R-:W-:-:S13]  /*1420*/  LOP3.LUT P0, RZ, R3, 0xff, RZ, 0xc0, !PT ;  /* 0x000000ff03ff7812 */ /* 0x000fda000780c0ff */
[----:B------:R-:W-:Y:S05]  /*1430*/  @!P0 EXIT ;  /* 0x000000000000894d */ /* 0x000fea0003800000 */
[----:B------:R-:W2:Y:S01]  /*1440*/  LDL.64 R6, [R1] ;  /* 0x0000000001067983 */ /* 0x000ea20000100a00 */
[CC--:B------:R-:W-:Y:S01]  /*1450*/  LEA.HI R3, R8.reuse, R5.reuse, RZ, 0x2 ;  /* 0x0000000508037211 */ /* 0x0c0fe200078f10ff */
[----:B------:R-:W1:Y:S01]  /*1460*/  S2UR UR4, SR_CgaCtaId ;  /* 0x00000000000479c3 */ /* 0x000e620000008800 */
[----:B------:R-:W-:Y:S01]  /*1470*/  LEA.HI R8, R8, R5, RZ, 0x5 ;  /* 0x0000000508087211 */ /* 0x000fe200078f28ff */
[----:B------:R-:W-:Y:S01]  /*1480*/  UMOV UR41, 0x400 ;  /* 0x0000040000297882 */ /* 0x000fe20000000000 */
[----:B------:R-:W-:Y:S01]  /*1490*/  LOP3.LUT R4, R3, 0xfffffffc, RZ, 0xc0, !PT ;  /* 0xfffffffc03047812 */ /* 0x000fe200078ec0ff */
[----:B------:R-:W-:Y:S01]  /*14a0*/  UISETP.LT.AND UP0, UPT, UR40, 0x1, UPT ;  /* 0x000000012800788c */ /* 0x000fe2000bf01270 */
[--C-:B------:R-:W-:Y:S01]  /*14b0*/  SHF.R.S32.HI R60, RZ, 0x2, R3.reuse ;  /* 0x00000002ff3c7819 */ /* 0x100fe20000011403 */
[----:B------:R-:W-:Y:S01]  /*14c0*/  UIADD3 UR5, UR43, -0x1, URZ ;  /* 0xffffffff2b057890 */ /* 0x000fe2000fffe03f */
[----:B------:R-:W-:Y:S01]  /*14d0*/  SHF.R.S32.HI R3, RZ, 0x1f, R3 ;  /* 0x0000001fff037819 */ /* 0x000fe20000011403 */
[----:B------:R-:W3:Y:S01]  /*14e0*/  LDC R66, c[0x0][0x658] ;  /* 0x00019600ff427b82 */ /* 0x000ee20000000800 */
[----:B------:R-:W-:Y:S01]  /*14f0*/  USEL UR42, UR40, 0x1, UP0 ;  /* 0x00000001282a7887 */ /* 0x000fe20008000000 */
[----:B------:R-:W-:Y:S01]  /*1500*/  IMAD.IADD R4, R5, 0x1, -R4 ;  /* 0x0000000105047824 */ /* 0x000fe200078e0a04 */
[----:B------:R-:W-:Y:S01]  /*1510*/  LEA.HI R3, R3, R60, RZ, 0x3 ;  /* 0x0000003c03037211 */ /* 0x000fe200078f18ff */
[----:B------:R-:W-:Y:S01]  /*1520*/  UISETP.NE.AND UP0, UPT, UR5, URZ, UPT ;  /* 0x0000003f0500728c */ /* 0x000fe2000bf05270 */
[----:B------:R-:W-:Y:S01]  /*1530*/  IMAD.MOV.U32 R5, RZ, RZ, 0x1 ;  /* 0x00000001ff057424 */ /* 0x000fe200078e00ff */
[----:B------:R-:W-:Y:S01]  /*1540*/  ULDC UR8, c[0x0][0x284] ;  /* 0x0000a10000087ab9 */ /* 0x000fe20000000800 */
[----:B------:R-:W-:Y:S01]  /*1550*/  LOP3.LUT R3, R3, 0xfffffff8, RZ, 0xc0, !PT ;  /* 0xfffffff803037812 */ /* 0x000fe200078ec0ff */
[----:B------:R-:W4:Y:S01]  /*1560*/  LDC.64 R64, c[0x0][0x5c8] ;  /* 0x00017200ff407b82 */ /* 0x000f220000000a00 */
[----:B------:R-:W-:Y:S01]  /*1570*/  USEL UR7, URZ, 0x1, UP0 ;  /* 0x000000013f077887 */ /* 0x000fe20008000000 */
[----:B------:R-:W-:Y:S01]  /*1580*/  IMAD.SHL.U32 R62, R4, 0x2, RZ ;  /* 0x00000002043e7824 */ /* 0x000fe200078e00ff */
[----:B------:R-:W-:Y:S01]  /*1590*/  LOP3.LUT R74, R23, 0x1, RZ, 0xfc, !PT ;  /* 0x00000001174a7812 */ /* 0x000fe200078efcff */
[----:B------:R-:W-:Y:S01]  /*15a0*/  IMAD.IADD R60, R60, 0x1, -R3 ;  /* 0x000000013c3c7824 */ /* 0x000fe200078e0a03 */
[----:B------:R-:W-:Y:S01]  /*15b0*/  SHF.R.S32.HI R3, RZ, 0x5, R8 ;  /* 0x00000005ff037819 */ /* 0x000fe20000011408 */
[----:B------:R-:W-:Y:S01]  /*15c0*/  USHF.L.U32 UR47, UR40, 0x1, URZ ;  /* 0x00000001282f7899 */ /* 0x000fe2000800063f */
[----:B------:R-:W-:Y:S01]  /*15d0*/  IMAD.U32 R75, RZ, RZ, UR7 ;  /* 0x00000007ff4b7e24 */ /* 0x000fe2000f8e00ff */
[----:B------:R-:W0:Y:S01]  /*15e0*/  LDC R67, c[0x0][0x288] ;  /* 0x0000a200ff437b82 */ /* 0x000e220000000800 */
[--C-:B------:R-:W-:Y:S01]  /*15f0*/  SHF.R.S32.HI R61, RZ, 0x1f, R60.reuse ;  /* 0x0000001fff3d7819 */ /* 0x100fe2000001143c */
[----:B-1----:R-:W-:Y:S01]  /*1600*/  ULEA UR41, UR4, UR41, 0x18 ;  /* 0x0000002904297291 */ /* 0x002fe2000f8ec03f */
[C---:B------:R-:W-:Y:S01]  /*1610*/  IMAD R71, R3.reuse, -0x10, -R60 ;  /* 0xfffffff003477824 */ /* 0x040fe200078e0a3c */
[----:B------:R-:W-:Y:S01]  /*1620*/  USHF.L.U32 UR4, UR5, 0x3, URZ ;  /* 0x0000000305047899 */ /* 0x000fe2000800063f */
[----:B------:R-:W-:Y:S01]  /*1630*/  SHF.R.S32.HI R63, RZ, 0x1f, R62 ;  /* 0x0000001fff3f7819 */ /* 0x000fe2000001143e */
[----:B------:R-:W-:Y:S01]  /*1640*/  IMAD.WIDE R60, R3, 0x10, R60 ;  /* 0x00000010033c7825 */ /* 0x000fe200078e023c */
[----:B------:R-:W-:Y:S01]  /*1650*/  UIADD3 UR5, UR41, 0x100, URZ ;  /* 0x0000010029057890 */ /* 0x000fe2000fffe03f */
[----:B------:R-:W1:Y:S01]  /*1660*/  LDC R69, c[0x0][0x600] ;  /* 0x00018000ff457b82 */ /* 0x000e620000000800 */
[----:B------:R-:W-:Y:S01]  /*1670*/  UIADD3 UR6, UR41, 0xc100, URZ ;  /* 0x0000c10029067890 */ /* 0x000fe2000fffe03f */
[----:B------:R-:W-:Y:S01]  /*1680*/  IMAD.MOV.U32 R3, RZ, RZ, -0x1 ;  /* 0xffffffffff037424 */ /* 0x000fe200078e00ff */
[----:B------:R-:W-:Y:S01]  /*1690*/  USHF.R.U32.HI UR5, URZ, 0x4, UR5 ;  /* 0x000000043f057899 */ /* 0x000fe20008011605 */
[----:B------:R-:W-:Y:S01]  /*16a0*/  VIADD R71, R71, UR8 ;  /* 0x0000000847477c36 */ /* 0x000fe20008000000 */
[----:B------:R-:W-:-:S02]  /*16b0*/  USHF.R.U32.HI UR6, URZ, 0x4, UR6 ;  /* 0x000000043f067899 */ /* 0x000fc40008011606 */
[-C--:B---3--:R-:W-:Y:S01]  /*16c0*/  SHF.L.U32 R3, R3, R66.reuse, RZ ;  /* 0x0000004203037219 */ /* 0x088fe200000006ff */
[----:B------:R-:W-:Y:S01]  /*16d0*/  UIADD3 UR48, UR41, 0x40, URZ ;  /* 0x0000004029307890 */ /* 0x000fe2000fffe03f */
[C---:B----4-:R-:W-:Y:S01]  /*16e0*/  SHF.L.U64.HI R65, R64.reuse, 0x3, R65 ;  /* 0x0000000340417819 */ /* 0x050fe20000010241 */
[----:B------:R-:W-:Y:S01]  /*16f0*/  ULOP3.LUT UR4, UR4, 0x8, URZ, 0xc0, !UPT ;  /* 0x0000000804047892 */ /* 0x000fe2000f8ec03f */
[----:B------:R-:W-:Y:S01]  /*1700*/  SHF.L.U32 R66, R5, R66, RZ ;  /* 0x0000004205427219 */ /* 0x000fe200000006ff */
[----:B------:R-:W-:Y:S01]  /*1710*/  ULOP3.LUT UR5, UR5, 0x3fff, URZ, 0xc0, !UPT ;  /* 0x00003fff05057892 */ /* 0x000fe2000f8ec03f */
[----:B------:R-:W-:Y:S01]  /*1720*/  IMAD.SHL.U32 R64, R64, 0x8, RZ ;  /* 0x0000000840407824 */ /* 0x000fe200078e00ff */
[----:B------:R-:W-:Y:S01]  /*1730*/  ULOP3.LUT UR6, UR6, 0x3fff, URZ, 0xc0, !UPT ;  /* 0x00003fff06067892 */ /* 0x000fe2000f8ec03f */
[----:B------:R-:W-:Y:S01]  /*1740*/  LOP3.LUT R70, RZ, R3, RZ, 0x33, !PT ;  /* 0x00000003ff467212 */ /* 0x000fe200078e33ff */
[----:B0-----:R-:W-:Y:S01]  /*1750*/  IMAD R67, R4, -0x2, R67 ;  /* 0xfffffffe04437824 */ /* 0x001fe200078e0243 */
[----:B------:R-:W-:-:S02]  /*1760*/  UIADD3 UR42, -UR42, UR40, URZ ;  /* 0x000000282a2a7290 */ /* 0x000fc4000fffe13f */
[----:B------:R-:W-:Y:S02]  /*1770*/  ULEA UR43, UR43, UR48, 0x3 ;  /* 0x000000302b2b7291 */ /* 0x000fe4000f8e183f */
[----:B------:R-:W-:Y:S02]  /*1780*/  ULOP3.LUT UR49, UR4, 0x8, URZ, 0x3c, !UPT ;  /* 0x0000000804317892 */ /* 0x000fe4000f8e3c3f */
[----:B------:R-:W-:Y:S01]  /*1790*/  ULOP3.LUT UR44, UR4, 0x18, URZ, 0x3c, !UPT ;  /* 0x00000018042c7892 */ /* 0x000fe2000f8e3c3f */
[----:B-1----:R-:W-:Y:S01]  /*17a0*/  VIADD R69, R69, 0xffffffff ;  /* 0xffffffff45457836 */ /* 0x002fe20000000000 */
[----:B------:R-:W-:Y:S02]  /*17b0*/  ULOP3.LUT UR45, UR5, 0x10000, URZ, 0xfc, !UPT ;  /* 0x00010000052d7892 */ /* 0x000fe4000f8efc3f */
[----:B------:R-:W-:Y:S01]  /*17c0*/  ULOP3.LUT UR46, UR6, 0x10000, URZ, 0xfc, !UPT ;  /* 0x00010000062e7892 */ /* 0x000fe2000f8efc3f */
[----:B--2---:R-:W-:-:S11]  /*17d0*/  SHF.L.U64.HI R68, R6, 0x1, R0 ;  /* 0x0000000106447819 */ /* 0x004fd60000010200 */
.L_x_102:
[----:B------:R-:W-:-:S04]  /*17e0*/  SHF.L.U32 R0, R75, 0x1f, RZ ;  /* 0x0000001f4b007819 */ /* 0x000fc800000006ff */
[----:B------:R-:W0:Y:S02]  /*17f0*/  SYNCS.PHASECHK.TRANS64.TRYWAIT P0, [UR43+-0x8], R0 ;  /* 0xfffff800ff0075a7 */ /* 0x000e24000800016b */
[----:B01-345:R-:W-:Y:S05]  /*1800*/  @!P0 BRA `(.L_x_19) ;  /* 0x0000004800148947 */ /* 0x03bfea0003800000 */
.L_x_123:
[----:B------:R-:W-:Y:S02]  /*1810*/  ULDC UR4, c[0x0][0x28c] ;  /* 0x0000a30000047ab9 */ /* 0x000fe40000000800 */
[----:B------:R-:W-:-:S13]  /*1820*/  ISETP.LT.AND P0, PT, RZ, UR4, PT ;  /* 0x00000004ff007c0c */ /* 0x000fda000bf01270 */
[----:B------:R-:W-:Y:S05]  /*1830*/  @P0 BRA `(.L_x_20) ;  /* 0x0000000000400947 */ /* 0x000fea0003800000 */
[----:B0-----:R-:W-:Y:S01]  /*1840*/  MOV R0, 0x0 ;  /* 0x0000000000007802 */ /* 0x001fe20000000f00 */
[----:B------:R-:W-:Y:S01]  /*1850*/  ULDC.64 UR4, c[0x4][0x68] ;  /* 0x01001a0000047ab9 */ /* 0x000fe20000000a00 */
[----:B------:R-:W-:Y:S01]  /*1860*/  ULDC.64 UR6, c[0x4][0x8] ;  /* 0x0100020000067ab9 */ /* 0x000fe20000000a00 */
[----:B------:R-:W-:Y:S01]  /*1870*/  IMAD.U32 R4, RZ, RZ, UR4 ;  /* 0x00000004ff047e24 */ /* 0x000fe2000f8e00ff */
[----:B------:R0:W1:Y:S01]  /*1880*/  LDC.64 R14, c[0x4][R0] ;  /* 0x01000000000e7b82 */ /* 0x0000620000000a00 */
[----:B------:R-:W-:Y:S01]  /*1890*/  IMAD.U32 R5, RZ, RZ, UR5 ;  /* 0x00000005ff057e24 */ /* 0x000fe2000f8e00ff */
[----:B------:R-:W-:Y:S01]  /*18a0*/  ULDC.64 UR4, c[0x4][0x70] ;  /* 0x01001c0000047ab9 */ /* 0x000fe20000000a00 */
[----:B------:R-:W-:Y:S02]  /*18b0*/  IMAD.U32 R10, RZ, RZ, UR6 ;  /* 0x00000006ff0a7e24 */ /* 0x000fe4000f8e00ff */
[----:B------:R-:W-:Y:S02]  /*18c0*/  IMAD.U32 R6, RZ, RZ, UR4 ;  /* 0x00000004ff067e24 */ /* 0x000fe4000f8e00ff */
[----:B------:R-:W-:-:S02]  /*18d0*/  IMAD.U32 R7, RZ, RZ, UR5 ;  /* 0x00000005ff077e24 */ /* 0x000fc4000f8e00ff */
[----:B------:R-:W-:Y:S02]  /*18e0*/  IMAD.U32 R11, RZ, RZ, UR7 ;  /* 0x00000007ff0b7e24 */ /* 0x000fe4000f8e00ff */
[----:B------:R-:W-:Y:S02]  /*18f0*/  IMAD.MOV.U32 R8, RZ, RZ, 0x1e1 ;  /* 0x000001e1ff087424 */ /* 0x000fe400078e00ff */
[----:B------:R-:W-:Y:S02]  /*1900*/  IMAD.MOV.U32 R12, RZ, RZ, 0x1 ;  /* 0x00000001ff0c7424 */ /* 0x000fe400078e00ff */
[----:B0-----:R-:W-:-:S07]  /*1910*/  IMAD.MOV.U32 R13, RZ, RZ, RZ ;  /* 0x000000ffff0d7224 */ /* 0x001fce00078e00ff */
[----:B------:R-:W-:-:S07]  /*1920*/  LEPC R20, `(.L_x_20) ;  /* 0x000000001014794e */ /* 0x000fce0000000000 */
[----:B-1---5:R-:W-:Y:S05]  /*1930*/  CALL.ABS.NOINC R14 ;  /* 0x000000000e007343 */ /* 0x022fea0003c00000 */
.L_x_20:
[----:B------:R-:W-:-:S13]  /*1940*/  ISETP.NE.AND P0, PT, R74, 0x3, PT ;  /* 0x000000034a00780c */ /* 0x000fda0003f05270 */
[----:B------:R-:W-:Y:S05]  /*1950*/  @!P0 BRA `(.L_x_21) ;  /* 0x0000000000048947 */ /* 0x000fea0003800000 */
[----:B------:R-:W-:Y:S01]  /*1960*/  BPT.TRAP 0x1 ;  /* 0x000000040000795c */ /* 0x000fe20000300000 */
.L_x_21:
[----:B0-----:R-:W-:Y:S02]  /*1970*/  IMAD.U32 R3, RZ, RZ, UR38 ;  /* 0x00000026ff037e24 */ /* 0x001fe4000f8e00ff */
[----:B------:R-:W-:-:S03]  /*1980*/  IMAD.U32 R0, RZ, RZ, UR39 ;  /* 0x00000027ff007e24 */ /* 0x000fc6000f8e00ff */
[----:B------:R-:W-:Y:S02]  /*1990*/  LEA R3, R3, UR41, 0x3 ;  /* 0x0000002903037c11 */ /* 0x000fe4000f8e18ff */
[----:B------:R-:W-:-:S04]  /*19a0*/  SHF.L.U32 R0, R0, 0x1f, RZ ;  /* 0x0000001f00007819 */ /* 0x000fc800000006ff */
[----:B------:R0:W1:Y:S01]  /*19b0*/  SYNCS.PHASECHK.TRANS64.TRYWAIT P1, [R3+URZ], R0 ;  /* 0x00000000030075a7 */ /* 0x000062000802017f */
[----:B------:R-:W-:Y:S05]  /*19c0*/  @!P0 BRA `(.L_x_22) ;  /* 0x0000000000048947 */ /* 0x000fea0003800000 */
[----:B------:R-:W-:Y:S01]  /*19d0*/  BPT.TRAP 0x1 ;  /* 0x000000040000795c */ /* 0x000fe20000300000 */
.L_x_22:
[----:B-1----:R-:W-:Y:S05]  /*19e0*/  @P1 BRA `(.L_x_23) ;  /* 0x0000000000081947 */ /* 0x002fea0003800000 */
[----:B------:R-:W1:Y:S02]  /*19f0*/  SYNCS.PHASECHK.TRANS64.TRYWAIT P1, [R3+URZ], R0 ;  /* 0x00000000030075a7 */ /* 0x000e64000802017f */
[----:B-1----:R-:W-:Y:S05]  /*1a00*/  @!P1 BRA `(.L_x_24) ;  /* 0x0000004400ac9947 */ /* 0x002fea0003800000 */
.L_x_23:
[----:B------:R-:W-:Y:S05]  /*1a10*/  WARPSYNC.ALL ;  /* 0x0000000000007948 */ /* 0x000fea0003800000 */
[----:B------:R-:W-:Y:S01]  /*1a20*/  ULEA UR8, UR38, UR45, 0xa ;  /* 0x0000002d26087291 */ /* 0x000fe2000f8e503f */
[----:B------:R-:W-:Y:S01]  /*1a30*/  WARPGROUP.ARRIVE ;  /* 0x00000000000079c5 */ /* 0x000fe20000000000 */
[----:B------:R-:W-:Y:S01]  /*1a40*/  ULEA UR9, UR38, UR46, 0xa ;  /* 0x0000002e26097291 */ /* 0x000fe2000f8e503f */
[----:B01----:R-:W-:Y:S01]  /*1a50*/  IMAD.U32 R0, RZ, RZ, UR42 ;  /* 0x0000002aff007e24 */ /* 0x003fe2000f8e00ff */
[----:B------:R-:W-:Y:S01]  /*1a60*/  UMOV UR5, 0x40000040 ;  /* 0x4000004000057882 */ /* 0x000fe20000000000 */
[----:B------:R-:W-:-:S02]  /*1a70*/  UMOV UR7, 0x40000040 ;  /* 0x4000004000077882 */ /* 0x000fc40000000000 */
[----:B------:R-:W-:Y:S01]  /*1a80*/  UMOV UR4, UR8 ;  /* 0x0000000800047c82 */ /* 0x000fe20008000000 */
[----:B------:R-:W-:Y:S01]  /*1a90*/  ISETP.GE.AND P1, PT, R0, 0x1, PT ;  /* 0x000000010000780c */ /* 0x000fe20003f26270 */
[----:B------:R-:W-:Y:S02]  /*1aa0*/  UMOV UR6, UR9 ;  /* 0x0000000900067c82 */ /* 0x000fe40008000000 */
[----:B------:R-:W-:Y:S01]  /*1ab0*/  HGMMA.64x64x16.F32.BF16 R24, gdesc[UR4], RZ, !UPT, gsb0 ;  /* 0x00e00000041879f0 */ /* 0x000fe2000c0018ff */
[----:B------:R-:W-:Y:S02]  /*1ac0*/  UIADD3 UR4, UR8, 0x2, URZ ;  /* 0x0000000208047890 */ /* 0x000fe4000fffe03f */
[----:B------:R-:W-:Y:S01]  /*1ad0*/  UIADD3 UR6, UR9, 0x2, URZ ;  /* 0x0000000209067890 */ /* 0x000fe2000fffe03f */
[----:B------:R-:W-:Y:S01]  /*1ae0*/  UMOV UR5, 0x40000040 ;  /* 0x4000004000057882 */ /* 0x000fe20000000000 */
[----:B------:R-:W-:Y:S01]  /*1af0*/  UMOV UR7, 0x40000040 ;  /* 0x4000004000077882 */ /* 0x000fe20000000000 */
[----:B------:R-:W-:-:S02]  /*1b00*/  WARPGROUP.DEPBAR.LE gsb0, 0x0 ;  /* 0x00008000000079c5 */ /* 0x000fc40000010000 */
[----:B------:R-:W-:-:S06]  /*1b10*/  WARPGROUP.ARRIVE ;  /* 0x00000000000079c5 */ /* 0x000fcc0000000000 */
[----:B------:R-:W-:Y:S01]  /*1b20*/  HGMMA.64x64x16.F32.BF16 R24, gdesc[UR4], R24, gsb0 ;  /* 0x00e00000041879f0 */ /* 0x000fe20008001818 */
[----:B------:R-:W-:Y:S02]  /*1b30*/  UIADD3 UR4, UR8, 0x4, URZ ;  /* 0x0000000408047890 */ /* 0x000fe4000fffe03f */
[----:B------:R-:W-:Y:S01]  /*1b40*/  UIADD3 UR6, UR9, 0x4, URZ ;  /* 0x0000000409067890 */ /* 0x000fe2000fffe03f */
[----:B------:R-:W-:Y:S01]  /*1b50*/  UMOV UR5, 0x40000040 ;  /* 0x4000004000057882 */ /* 0x000fe20000000000 */
[----:B------:R-:W-:Y:S01]  /*1b60*/  UMOV UR7, 0x40000040 ;  /* 0x4000004000077882 */ /* 0x000fe20000000000 */
[----:B------:R-:W-:Y:S02]  /*1b70*/  WARPGROUP.DEPBAR.LE gsb0, 0x0 ;  /* 0x00008000000079c5 */ /* 0x000fe40000010000 */
        /* <DEDUP_REMOVED lines=36> */
[----:B------:R-:W-:Y:S03]  /*1dc0*/  HGMMA.64x64x16.F32.BF16 R24, gdesc[UR4], R24, gsb0 ;  /* 0x00e00000041879f0 */ /* 0x000fe60008001818 */
[----:B------:R-:W-:Y:S02]  /*1dd0*/  WARPGROUP.DEPBAR.LE gsb0, 0x0 ;  /* 0x00008000000079c5 */ /* 0x000fe40000010000 */
[----:B------:R-:W-:Y:S05]  /*1de0*/  @!P1 BRA `(.L_x_25) ;  /* 0x0000000400849947 */ /* 0x000fea0003800000 */
[----:B------:R-:W-:Y:S01]  /*1df0*/  UIADD3 UR8, UR38, 0x1, URZ ;  /* 0x0000000126087890 */ /* 0x000fe2000fffe03f */
[----:B------:R-:W-:Y:S02]  /*1e00*/  IMAD.U32 R0, RZ, RZ, UR42 ;  /* 0x0000002aff007e24 */ /* 0x000fe4000f8e00ff */
[----:B------:R-:W-:Y:S01]  /*1e10*/  IMAD.U32 R3, RZ, RZ, UR38 ;  /* 0x00000026ff037e24 */ /* 0x000fe2000f8e00ff */
[----:B------:R-:W-:-:S04]  /*1e20*/  UISETP.NE.AND UP0, UPT, UR8, 0x3, UPT ;  /* 0x000000030800788c */ /* 0x000fc8000bf05270 */
[----:B------:R-:W-:Y:S02]  /*1e30*/  USEL UR4, URZ, 0x1, UP0 ;  /* 0x000000013f047887 */ /* 0x000fe40008000000 */
[----:B------:R-:W-:Y:S02]  /*1e40*/  USEL UR8, UR8, URZ, UP0 ;  /* 0x0000003f08087287 */ /* 0x000fe40008000000 */
[----:B------:R-:W-:-:S06]  /*1e50*/  ULOP3.LUT UR4, UR39, UR4, URZ, 0x3c, !UPT ;  /* 0x0000000427047292 */ /* 0x000fcc000f8e3c3f */
[----:B------:R-:W-:-:S07]  /*1e60*/  IMAD.U32 R6, RZ, RZ, UR4 ;  /* 0x00000004ff067e24 */ /* 0x000fce000f8e00ff */
.L_x_32:
[----:B------:R-:W-:Y:S05]  /*1e70*/  @!P0 BRA `(.L_x_26) ;  /* 0x0000000000048947 */ /* 0x000fea0003800000 */
[----:B------:R-:W-:Y:S01]  /*1e80*/  BPT.TRAP 0x1 ;  /* 0x000000040000795c */ /* 0x000fe20000300000 */
.L_x_26:
[----:B------:R-:W-:Y:S01]  /*1e90*/  ULEA UR4, UR8, UR41, 0x3 ;  /* 0x0000002908047291 */ /* 0x000fe2000f8e183f */
[----:B------:R-:W-:-:S08]  /*1ea0*/  SHF.L.U32 R4, R6, 0x1f, RZ ;  /* 0x0000001f06047819 */ /* 0x000fd000000006ff */
[----:B------:R0:W1:Y:S01]  /*1eb0*/  SYNCS.PHASECHK.TRANS64.TRYWAIT P1, [UR4], R4 ;  /* 0x00000004ff0075a7 */ /* 0x0000620008020144 */
[----:B------:R-:W-:Y:S05]  /*1ec0*/  @!P0 BRA `(.L_x_27) ;  /* 0x0000000000048947 */ /* 0x000fea0003800000 */
[----:B------:R-:W-:Y:S01]  /*1ed0*/  BPT.TRAP 0x1 ;  /* 0x000000040000795c */ /* 0x000fe20000300000 */
.L_x_27:
[----:B-1----:R-:W-:Y:S05]  /*1ee0*/  @P1 BRA `(.L_x_28) ;  /* 0x0000000000081947 */ /* 0x002fea0003800000 */
[----:B------:R-:W1:Y:S02]  /*1ef0*/  SYNCS.PHASECHK.TRANS64.TRYWAIT P1, [UR4], R4 ;  /* 0x00000004ff0075a7 */ /* 0x000e640008020144 */
[----:B-1----:R-:W-:Y:S05]  /*1f00*/  @!P1 BRA `(.L_x_29) ;  /* 0x0000004000809947 */ /* 0x002fea0003800000 */
.L_x_28:
[----:B------:R-:W-:Y:S01]  /*1f10*/  ULEA UR9, UR8, UR45, 0xa ;  /* 0x0000002d08097291 */ /* 0x000fe2000f8e503f */
[----:B------:R-:W-:Y:S01]  /*1f20*/  WARPGROUP.ARRIVE ;  /* 0x00000000000079c5 */ /* 0x000fe20000000000 */
[----:B------:R-:W-:Y:S01]  /*1f30*/  ULEA UR10, UR8, UR46, 0xa ;  /* 0x0000002e080a7291 */ /* 0x000fe2000f8e503f */
[----:B------:R-:W-:Y:S01]  /*1f40*/  UMOV UR5, 0x40000040 ;  /* 0x4000004000057882 */ /* 0x000fe20000000000 */
[----:B------:R-:W-:-:S03]  /*1f50*/  UMOV UR7, 0x40000040 ;  /* 0x4000004000077882 */ /* 0x000fc60000000000 */
[----:B------:R-:W-:Y:S02]  /*1f60*/  UMOV UR4, UR9 ;  /* 0x0000000900047c82 */ /* 0x000fe40008000000 */
[----:B------:R-:W-:Y:S02]  /*1f70*/  UMOV UR6, UR10 ;  /* 0x0000000a00067c82 */ /* 0x000fe40008000000 */
[----:B------:R-:W-:Y:S01]  /*1f80*/  HGMMA.64x64x16.F32.BF16 R24, gdesc[UR4], R24, gsb0 ;  /* 0x00e00000041879f0 */ /* 0x000fe20008001818 */
        /* <DEDUP_REMOVED lines=51> */
[----:B------:R-:W-:Y:S01]  /*22c0*/  BPT.TRAP 0x1 ;  /* 0x000000040000795c */ /* 0x000fe20000300000 */
.L_x_30:
[----:B------:R-:W-:-:S13]  /*22d0*/  ISETP.NE.AND P1, PT, R57, RZ, PT ;  /* 0x000000ff3900720c */ /* 0x000fda0003f25270 */
[----:B01----:R-:W-:-:S05]  /*22e0*/  @P1 LEA R4, R3, UR41, 0x3 ;  /* 0x0000002903041c11 */ /* 0x003fca000f8e18ff */
[----:B------:R-:W-:-:S05]  /*22f0*/  @P1 VIADD R5, R4, 0x18 ;  /* 0x0000001804051836 */ /* 0x000fca0000000000 */
[----:B------:R-:W-:-:S04]  /*2300*/  @P1 PRMT R5, R56, 0x654, R5 ;  /* 0x0000065438051816 */ /* 0x000fc80000000005 */
[----:B------:R0:W-:Y:S01]  /*2310*/  @P1 SYNCS.ARRIVE.TRANS64.RED.A1T0 RZ, [R5+URZ], RZ ;  /* 0x000000ff05ff19a7 */ /* 0x0001e2000810043f */
[----:B------:R-:W-:-:S13]  /*2320*/  ISETP.GT.U32.AND P1, PT, R23, 0x1, PT ;  /* 0x000000011700780c */ /* 0x000fda0003f24070 */
[----:B0-----:R-:W-:Y:S05]  /*2330*/  @P1 BRA `(.L_x_31) ;  /* 0x0000000000041947 */ /* 0x001fea0003800000 */
[----:B------:R-:W-:Y:S01]  /*2340*/  BPT.TRAP 0x1 ;  /* 0x000000040000795c */ /* 0x000fe20000300000 */
.L_x_31:
[----:B------:R-:W-:Y:S01]  /*2350*/  UIADD3 UR8, UR8, 0x1, URZ ;  /* 0x0000000108087890 */ /* 0x000fe2000fffe03f */
[C---:B------:R-:W-:Y:S01]  /*2360*/  ISETP.GT.AND P2, PT, R0.reuse, 0x1, PT ;  /* 0x000000010000780c */ /* 0x040fe20003f44270 */
[----:B------:R-:W-:Y:S02]  /*2370*/  VIADD R3, R3, 0x1 ;  /* 0x0000000103037836 */ /* 0x000fe40000000000 */
[----:B------:R-:W-:Y:S01]  /*2380*/  UISETP.NE.AND UP0, UPT, UR8, 0x3, UPT ;  /* 0x000000030800788c */ /* 0x000fe2000bf05270 */
[----:B------:R-:W-:Y:S02]  /*2390*/  VIADD R0, R0, 0xffffffff ;  /* 0xffffffff00007836 */ /* 0x000fe40000000000 */
[C---:B------:R-:W-:Y:S01]  /*23a0*/  ISETP.NE.AND P1, PT, R3.reuse, 0x3, PT ;  /* 0x000000030300780c */ /* 0x040fe20003f25270 */
[----:B------:R-:W-:Y:S02]  /*23b0*/  USEL UR4, URZ, 0x1, UP0 ;  /* 0x000000013f047887 */ /* 0x000fe40008000000 */
[----:B------:R-:W-:Y:S01]  /*23c0*/  USEL UR8, UR8, URZ, UP0 ;  /* 0x0000003f08087287 */ /* 0x000fe20008000000 */
[----:B------:R-:W-:-:S03]  /*23d0*/  SEL R3, R3, RZ, P1 ;  /* 0x000000ff03037207 */ /* 0x000fc60000800000 */
[----:B------:R-:W-:Y:S01]  /*23e0*/  LOP3.LUT R6, R6, UR4, RZ, 0x3c, !PT ;  /* 0x0000000406067c12 */ /* 0x000fe2000f8e3cff */
[----:B------:R-:W-:Y:S07]  /*23f0*/  @P2 BRA `(.L_x_32) ;  /* 0xfffffff8009c2947 */ /* 0x000fee000383ffff */
.L_x_25:
[----:B------:R-:W0:Y:S01]  /*2400*/  LDC R0, c[0x0][0x28c] ;  /* 0x0000a300ff007b82 */ /* 0x000e220000000800 */
[----:B------:R-:W-:-:S04]  /*2410*/  IMAD.U32 R3, RZ, RZ, UR49 ;  /* 0x00000031ff037e24 */ /* 0x000fc8000f8e00ff */
[----:B------:R1:W-:Y:S01]  /*2420*/  SYNCS.ARRIVE.TRANS64.A1T0 RZ, [R3+UR48], RZ ;  /* 0x000000ff03ff79a7 */ /* 0x0003e20008100030 */
[----:B0-----:R-:W-:-:S13]  /*2430*/  ISETP.GE.AND P1, PT, R0, 0x1, PT ;  /* 0x000000010000780c */ /* 0x001fda0003f26270 */
[----:B-1----:R-:W-:Y:S05]  /*2440*/  @!P1 BRA `(.L_x_33) ;  /* 0x0000000000449947 */ /* 0x002fea0003800000 */
[----:B------:R-:W-:Y:S05]  /*2450*/  @!P0 BRA `(.L_x_34) ;  /* 0x0000000000048947 */ /* 0x000fea0003800000 */
[----:B------:R-:W-:Y:S01]  /*2460*/  BPT.TRAP 0x1 ;  /* 0x000000040000795c */ /* 0x000fe20000300000 */
.L_x_34:
[----:B------:R-:W-:-:S13]  /*2470*/  ISETP.NE.AND P0, PT, R57, RZ, PT ;  /* 0x000000ff3900720c */ /* 0x000fda0003f05270 */
[----:B------:R-:W-:-:S05]  /*2480*/  VOTEU.ANY UP0, P0 ;  /* 0x00000000003f7886 */ /* 0x000fca0000000100 */
[----:B------:R-:W-:-:S06]  /*2490*/  @UP0 UIADD3 UR4, UR38, UR42, URZ ;  /* 0x0000002a26040290 */ /* 0x000fcc000fffe03f */
[----:B------:R-:W-:Y:S02]  /*24a0*/  IMAD.U32 R4, RZ, RZ, UR4 ;  /* 0x00000004ff047e24 */ /* 0x000fe4000f8e00ff */
[----:B------:R-:W-:Y:S02]  /*24b0*/  IMAD.U32 R3, RZ, RZ, UR4 ;  /* 0x00000004ff037e24 */ /* 0x000fe4000f8e00ff */
[----:B------:R-:W-:-:S05]  /*24c0*/  @P0 IMAD.WIDE.U32 R4, R4, -0x55555555, RZ ;  /* 0xaaaaaaab04040825 */ /* 0x000fca00078e00ff */
[----:B------:R-:W-:-:S05]  /*24d0*/  @P0 SHF.R.U32.HI R0, RZ, 0x1, R5 ;  /* 0x00000001ff000819 */ /* 0x000fca0000011605 */
[----:B------:R-:W-:-:S05]  /*24e0*/  @P0 IMAD R0, R0, -0x3, R3 ;  /* 0xfffffffd00000824 */ /* 0x000fca00078e0203 */
[----:B------:R-:W-:-:S05]  /*24f0*/  @P0 LEA R0, R0, UR41, 0x3 ;  /* 0x0000002900000c11 */ /* 0x000fca000f8e18ff */
[----:B------:R-:W-:-:S05]  /*2500*/  @P0 VIADD R3, R0, 0x18 ;  /* 0x0000001800030836 */ /* 0x000fca0000000000 */
[----:B------:R-:W-:-:S04]  /*2510*/  @P0 PRMT R3, R56, 0x654, R3 ;  /* 0x0000065438030816 */ /* 0x000fc80000000003 */
[----:B------:R0:W-:Y:S01]  /*2520*/  @P0 SYNCS.ARRIVE.TRANS64.RED.A1T0 RZ, [R3+URZ], RZ ;  /* 0x000000ff03ff09a7 */ /* 0x0001e2000810043f */
[----:B------:R-:W-:-:S13]  /*2530*/  ISETP.GT.U32.AND P0, PT, R23, 0x1, PT ;  /* 0x000000011700780c */ /* 0x000fda0003f04070 */
[----:B0-----:R-:W-:Y:S05]  /*2540*/  @P0 BRA `(.L_x_33) ;  /* 0x0000000000040947 */ /* 0x001fea0003800000 */
[----:B------:R-:W-:Y:S01]  /*2550*/  BPT.TRAP 0x1 ;  /* 0x000000040000795c */ /* 0x000fe20000300000 */
.L_x_33:
[----:B------:R-:W-:Y:S01]  /*2560*/  SHF.L.U32 R0, R75, 0x1f, RZ ;  /* 0x0000001f4b007819 */ /* 0x000fe200000006ff */
[----:B------:R-:W-:Y:S01]  /*2570*/  UIADD3 UR38, UR38, UR47, URZ ;  /* 0x0000002f26267290 */ /* 0x000fe2000fffe03f */
[----:B------:R-:W-:Y:S01]  /*2580*/  SHF.R.S32.HI R9, RZ, 0x1f, R19 ;  /* 0x0000001fff097819 */ /* 0x000fe20000011413 */
[----:B------:R-:W-:Y:S01]  /*2590*/  UISETP.GE.U32.AND UP1, UPT, UR47, 0x3, UPT ;  /* 0x000000032f00788c */ /* 0x000fe2000bf26070 */
[----:B------:R-:W0:Y:S01]  /*25a0*/  SYNCS.PHASECHK.TRANS64.TRYWAIT P0, [UR43+0x8], R0 ;  /* 0x00000800ff0075a7 */ /* 0x000e22000800016b */
[----:B------:R-:W-:-:S04]  /*25b0*/  UISETP.GT.U32.AND UP0, UPT, UR38, 0x2, UPT ;  /* 0x000000022600788c */ /* 0x000fc8000bf04070 */
[----:B------:R-:W-:-:S04]  /*25c0*/  UISETP.LT.U32.AND UP0, UPT, UR47, 0x3, UP0 ;  /* 0x000000032f00788c */ /* 0x000fc80008701070 */
[----:B------:R-:W-:Y:S02]  /*25d0*/  USEL UR6, URZ, 0x1, !UP0 ;  /* 0x000000013f067887 */ /* 0x000fe4000c000000 */
[----:B------:R-:W-:Y:S02]  /*25e0*/  @UP1 UIMAD.WIDE.U32 UR4, UR38, -0x55555555, URZ ;  /* 0xaaaaaaab260418a5 */ /* 0x000fe4000f8e003f */
[----:B------:R-:W-:Y:S02]  /*25f0*/  ULOP3.LUT UR39, UR39, UR6, URZ, 0x3c, !UPT ;  /* 0x0000000627277292 */ /* 0x000fe4000f8e3c3f */
[----:B------:R-:W-:-:S04]  /*2600*/  @UP1 USHF.R.U32.HI UR4, URZ, 0x1, UR5 ;  /* 0x000000013f041899 */ /* 0x000fc80008011605 */
[----:B------:R-:W-:Y:S01]  /*2610*/  @UP1 ULOP3.LUT UR39, UR39, 0x1, UR4, 0x78, !UPT ;  /* 0x0000000127271892 */ /* 0x000fe2000f8e7804 */
[----:B0-----:R-:W-:Y:S11]  /*2620*/  @!P0 BRA `(.L_x_35) ;  /* 0x0000003800d08947 */ /* 0x001ff60003800000 */
.L_x_124:
[----:B------:R-:W-:Y:S01]  /*2630*/  ULDC.64 UR4, c[0x0][0x5d0] ;  /* 0x0001740000047ab9 */ /* 0x000fe20000000a00 */
[----:B------:R-:W-:Y:S01]  /*2640*/  ULDC UR6, c[0x0][0x284] ;  /* 0x0000a10000067ab9 */ /* 0x000fe20000000800 */
[----:B0-----:R-:W-:Y:S02]  /*2650*/  IMAD R0, R9, UR4, RZ ;  /* 0x0000000409007c24 */ /* 0x001fe4000f8e02ff */
[----:B------:R-:W-:Y:S02]  /*2660*/  IMAD.SHL.U32 R12, R18, 0x40, RZ ;  /* 0x00000040120c7824 */ /* 0x000fe400078e00ff */
[C---:B------:R-:W-:Y:S02]  /*2670*/  IMAD R3, R19.reuse, UR5, R0 ;  /* 0x0000000513037c24 */ /* 0x040fe4000f8e0200 */
[----:B------:R-:W-:Y:S01]  /*2680*/  IMAD.SHL.U32 R0, R22, 0x40, RZ ;  /* 0x0000004016007824 */ /* 0x000fe200078e00ff */
[----:B------:R-:W-:Y:S01]  /*2690*/  SHF.R.S32.HI R13, RZ, 0x1f, R12 ;  /* 0x0000001fff0d7819 */ /* 0x000fe2000001140c */
[----:B------:R-:W-:Y:S01]  /*26a0*/  IMAD.WIDE.U32 R4, R19, UR4, R62 ;  /* 0x0000000413047c25 */ /* 0x000fe2000f8e003e */
[----:B------:R-:W-:-:S02]  /*26b0*/  ULDC.64 UR4, c[0x0][0x5c8] ;  /* 0x0001720000047ab9 */ /* 0x000fc40000000a00 */
[----:B------:R-:W-:Y:S01]  /*26c0*/  ISETP.GE.AND P0, PT, R0, UR6, PT ;  /* 0x0000000600007c0c */ /* 0x000fe2000bf06270 */
[----:B------:R-:W-:Y:S01]  /*26d0*/  ULDC UR6, c[0x0][0x288] ;  /* 0x0000a20000067ab9 */ /* 0x000fe20000000800 */
[----:B------:R-:W-:Y:S01]  /*26e0*/  IADD3 R4, P1, R12, R4, RZ ;  /* 0x000000040c047210 */ /* 0x000fe20007f3e0ff */
[----:B------:R-:W-:Y:S01]  /*26f0*/  IMAD.WIDE R20, R22, 0x40, R60 ;  /* 0x0000004016147825 */ /* 0x000fe200078e023c */
[----:B------:R-:W-:Y:S02]  /*2700*/  ISETP.GE.OR P0, PT, R12, UR6, P0 ;  /* 0x000000060c007c0c */ /* 0x000fe40008706670 */
[----:B------:R-:W-:Y:S01]  /*2710*/  IADD3.X R5, R13, R5, R3, P1, !PT ;  /* 0x000000050d057210 */ /* 0x000fe20000ffe403 */
[----:B------:R-:W-:-:S04]  /*2720*/  IMAD R7, R21, UR4, RZ ;  /* 0x0000000415077c24 */ /* 0x000fc8000f8e02ff */
[C---:B------:R-:W-:Y:S02]  /*2730*/  IMAD R7, R20.reuse, UR5, R7 ;  /* 0x0000000514077c24 */ /* 0x040fe4000f8e0207 */
[----:B------:R-:W-:-:S04]  /*2740*/  IMAD.WIDE.U32 R72, R20, UR4, R4 ;  /* 0x0000000414487c25 */ /* 0x000fc8000f8e0004 */
[----:B------:R-:W-:Y:S05]  /*2750*/  @P0 BRA `(.L_x_36) ;  /* 0x0000002000580947 */ /* 0x000fea0003800000 */
[----:B-----5:R-:W-:Y:S01]  /*2760*/  FSETP.NEU.AND P0, PT, R59, RZ, PT ;  /* 0x000000ff3b00720b */ /* 0x020fe20003f0d000 */
[----:B------:R-:W-:Y:S01]  /*2770*/  IMAD.IADD R18, R67, 0x1, -R12 ;  /* 0x0000000143127824 */ /* 0x000fe200078e0a0c */
[----:B------:R-:W-:Y:S01]  /*2780*/  BSSY B0, `(.L_x_36) ;  /* 0x0000213000007945 */ /* 0x000fe20003800000 */
[----:B------:R-:W-:Y:S02]  /*2790*/  IMAD.IADD R0, R71, 0x1, -R0 ;  /* 0x0000000147007824 */ /* 0x000fe400078e0a00 */
[----:B------:R-:W-:Y:S01]  /*27a0*/  IMAD.IADD R7, R73, 0x1, R7 ;  /* 0x0000000149077824 */ /* 0x000fe200078e0207 */
[----:B------:R-:W-:-:S04]  /*27b0*/  ISETP.GT.AND P2, PT, R18, RZ, PT ;  /* 0x000000ff1200720c */ /* 0x000fc80003f44270 */
[----:B------:R-:W-:-:S03]  /*27c0*/  ISETP.GT.AND P1, PT, R0, RZ, P2 ;  /* 0x000000ff0000720c */ /* 0x000fc60001724270 */
[----:B------:R-:W-:Y:S10]  /*27d0*/  @!P0 BRA `(.L_x_37) ;  /* 0x0000001400dc8947 */ /* 0x000ff40003800000 */
[----:B------:R-:W0:Y:S01]  /*27e0*/  LDC.64 R76, c[0x0][0x5b8] ;  /* 0x00016e00ff4c7b82 */ /* 0x000e220000000a00 */
[----:B------:R-:W-:-:S07]  /*27f0*/  ULDC.64 UR4, c[0x0][0x5c0] ;  /* 0x0001700000047ab9 */ /* 0x000fce0000000a00 */
[----:B------:R-:W1:Y:S08]  /*2800*/  LDC.64 R78, c[0x0][0x5b0] ;  /* 0x00016c00ff4e7b82 */ /* 0x000e700000000a00 */
[----:B------:R-:W2:Y:S01]  /*2810*/  LDC.64 R80, c[0x0][0x5a8] ;  /* 0x00016a00ff507b82 */ /* 0x000ea20000000a00 */
[-C--:B0-----:R-:W-:Y:S02]  /*2820*/  IMAD R6, R9, R76.reuse, RZ ;  /* 0x0000004c09067224 */ /* 0x081fe400078e02ff */
[----:B------:R-:W-:-:S04]  /*2830*/  IMAD.WIDE.U32 R4, R19, R76, R62 ;  /* 0x0000004c13047225 */ /* 0x000fc800078e003e */
[----:B------:R-:W-:Y:S01]  /*2840*/  IMAD R73, R19, R77, R6 ;  /* 0x0000004d13497224 */ /* 0x000fe200078e0206 */
[----:B------:R-:W-:Y:S01]  /*2850*/  IADD3 R8, P0, R12, R4, RZ ;  /* 0x000000040c087210 */ /* 0x000fe20007f1e0ff */
[----:B-1----:R-:W-:-:S03]  /*2860*/  IMAD R3, R21, R78, RZ ;  /* 0x0000004e15037224 */ /* 0x002fc600078e02ff */
[----:B------:R-:W-:Y:S01]  /*2870*/  IADD3.X R9, R13, R5, R73, P0, !PT ;  /* 0x000000050d097210 */ /* 0x000fe200007fe449 */
[C---:B------:R-:W-:Y:S02]  /*2880*/  IMAD R77, R20.reuse, R79, R3 ;  /* 0x0000004f144d7224 */ /* 0x040fe400078e0203 */
[----:B------:R-:W-:-:S04]  /*2890*/  IMAD.WIDE.U32 R4, R20, R78, R8 ;  /* 0x0000004e14047225 */ /* 0x000fc800078e0008 */
[----:B------:R-:W-:Y:S01]  /*28a0*/  IMAD.IADD R3, R5, 0x1, R77 ;  /* 0x0000000105037824 */ /* 0x000fe200078e024d */
[----:B--2---:R-:W-:-:S04]  /*28b0*/  LEA R10, P0, R4, R80, 0x1 ;  /* 0x00000050040a7211 */ /* 0x004fc800078008ff */
[----:B------:R-:W-:-:S05]  /*28c0*/  LEA.HI.X R11, R4, R81, R3, 0x1, P0 ;  /* 0x00000051040b7211 */ /* 0x000fca00000f0c03 */
[----:B------:R-:W2:Y:S01]  /*28d0*/  @P1 LDG.E.LTC128B.U16 R3, desc[UR36][R10.64] ;  /* 0x000000240a031981 */ /* 0x000ea2000c1e1520 */
[----:B------:R-:W-:Y:S01]  /*28e0*/  IMAD.WIDE.U32 R4, R20, R78, R12 ;  /* 0x0000004e14047225 */ /* 0x000fe200078e000c */
[----:B------:R-:W-:Y:S02]  /*28f0*/  BSSY B1, `(.L_x_38) ;  /* 0x0000015000017945 */ /* 0x000fe40003800000 */
[----:B------:R-:W-:-:S04]  /*2900*/  IADD3 R14, P0, R62, R4, RZ ;  /* 0x000000043e0e7210 */ /* 0x000fc80007f1e0ff */
[----:B------:R-:W-:Y:S02]  /*2910*/  IADD3.X R15, R63, R77, R5, P0, !PT ;  /* 0x0000004d3f0f7210 */ /* 0x000fe400007fe405 */
[----:B------:R-:W-:Y:S01]  /*2920*/  LEA R6, P0, R72, UR4, 0x1 ;  /* 0x0000000448067c11 */ /* 0x000fe2000f8008ff */
[----:B------:R-:W-:-:S03]  /*2930*/  IMAD.WIDE.U32 R14, R19, R76, R14 ;  /* 0x0000004c130e7225 */ /* 0x000fc600078e000e */
[----:B------:R-:W-:Y:S02]  /*2940*/  LEA.HI.X R7, R72, UR5, R7, 0x1, P0 ;  /* 0x0000000548077c11 */ /* 0x000fe400080f0c07 */
[----:B------:R-:W-:-:S04]  /*2950*/  ISETP.GT.AND P0, PT, R18, 0x1, PT ;  /* 0x000000011200780c */ /* 0x000fc80003f04270 */
[----:B------:R-:W-:Y:S01]  /*2960*/  ISETP.GT.AND P3, PT, R0, RZ, P0 ;  /* 0x000000ff0000720c */ /* 0x000fe20000764270 */
[----:B--2---:R-:W-:-:S04]  /*2970*/  IMAD.U32 R4, R3, 0x10000, RZ ;  /* 0x0001000003047824 */ /* 0x004fc800078e00ff */
[----:B------:R-:W-:Y:S01]  /*2980*/  FMUL R5, R4, R59 ;  /* 0x0000003b04057220 */ /* 0x000fe20000400000 */
[----:B------:R-:W-:-:S03]  /*2990*/  LEA R4, P4, R14, R80, 0x1 ;  /* 0x000000500e047211 */ /* 0x000fc600078808ff */
[----:B------:R-:W-:-:S05]  /*29a0*/  FFMA R5, R24, R58, R5 ;  /* 0x0000003a18057223 */ /* 0x000fca0000000005 */
[----:B------:R-:W-:Y:S01]  /*29b0*/  F2FP.BF16.F32.PACK_AB R10, RZ, R5 ;  /* 0x00000005ff0a723e */ /* 0x000fe200000010ff */
[----:B------:R-:W-:-:S03]  /*29c0*/  IMAD.IADD R5, R73, 0x1, R15 ;  /* 0x0000000149057824 */ /* 0x000fc600078e020f */
[----:B------:R-:W-:Y:S01]  /*29d0*/  PRMT R11, R10, 0x7610, R11 ;  /* 0x000076100a0b7816 */ /* 0x000fe2000000000b */
[----:B------:R-:W-:Y:S01]  /*29e0*/  IMAD.SHL.U32 R10, R78, 0x8, RZ ;  /* 0x000000084e0a7824 */ /* 0x000fe200078e00ff */
[----:B------:R-:W-:-:S03]  /*29f0*/  LEA.HI.X R5, R14, R81, R5, 0x1, P4 ;  /* 0x000000510e057211 */ /* 0x000fc600020f0c05 */
[----:B------:R0:W-:Y:S02]  /*2a00*/  @P1 STG.E.U16 desc[UR36][R6.64], R11 ;  /* 0x0000000b06001986 */ /* 0x0001e4000c101524 */
[----:B0-----:R-:W-:Y:S01]  /*2a10*/  SHF.L.U64.HI R11, R78, 0x3, R79 ;  /* 0x000000034e0b7819 */ /* 0x001fe2000001024f */
[----:B------:R-:W-:Y:S06]  /*2a20*/  @!P3 BRA `(.L_x_39) ;  /* 0x000000000004b947 */ /* 0x000fec0003800000 */
[----:B------:R0:W5:Y:S02]  /*2a30*/  LDG.E.LTC128B.U16 R3, desc[UR36][R4.64+0x2] ;  /* 0x0000022404037981 */ /* 0x000164000c1e1520 */
.L_x_39:
[----:B------:R-:W-:Y:S05]  /*2a40*/  BSYNC B1 ;  /* 0x0000000000017941 */ /* 0x000fea0003800000 */
.L_x_38:
[----:B------:R-:W-:Y:S01]  /*2a50*/  IMAD.WIDE.U32 R10, R20, R78, R10 ;  /* 0x0000004e140a7225 */ /* 0x000fe200078e000a */
[----:B------:R-:W-:Y:S02]  /*2a60*/  ISETP.GT.AND P2, PT, R0, 0x8, P2 ;  /* 0x000000080000780c */ /* 0x000fe40001744270 */
[C---:B-----5:R-:W-:Y:S01]  /*2a70*/  PRMT R20, R3.reuse, 0x7610, R20 ;  /* 0x0000761003147816 */ /* 0x060fe20000000014 */
[----:B------:R-:W-:Y:S01]  /*2a80*/  IMAD.U32 R14, R3, 0x10000, RZ ;  /* 0x00010000030e7824 */ /* 0x000fe200078e00ff */
[----:B------:R-:W-:Y:S01]  /*2a90*/  IADD3 R8, P1, R8, R10, RZ ;  /* 0x0000000a08087210 */ /* 0x000fe20007f3e0ff */
[----:B------:R-:W-:Y:S02]  /*2aa0*/  IMAD.IADD R77, R77, 0x1, R11 ;  /* 0x000000014d4d7824 */ /* 0x000fe400078e020b */
[----:B------:R-:W-:Y:S02]  /*2ab0*/  FMUL R14, R14, R59 ;  /* 0x0000003b0e0e7220 */ /* 0x000fe40000400000 */
[----:B------:R-:W-:-:S02]  /*2ac0*/  IMAD.X R9, R77, 0x1, R9, P1 ;  /* 0x000000014d097824 */ /* 0x000fc400008e0609 */
[----:B------:R-:W-:Y:S01]  /*2ad0*/  FFMA R25, R25, R58, R14 ;  /* 0x0000003a19197223 */ /* 0x000fe2000000000e */
[----:B------:R-:W-:-:S04]  /*2ae0*/  LEA R14, P1, R8, R80, 0x1 ;  /* 0x00000050080e7211 */ /* 0x000fc800078208ff */
[----:B------:R-:W-:Y:S02]  /*2af0*/  F2FP.BF16.F32.PACK_AB R25, RZ, R25 ;  /* 0x00000019ff19723e */ /* 0x000fe400000010ff */
[----:B------:R-:W-:-:S03]  /*2b00*/  LEA.HI.X R15, R8, R81, R9, 0x1, P1 ;  /* 0x00000051080f7211 */ /* 0x000fc600008f0c09 */
[----:B------:R1:W-:Y:S04]  /*2b10*/  @P3 STG.E.U16 desc[UR36][R6.64+0x2], R25 ;  /* 0x0000021906003986 */ /* 0x0003e8000c101524 */
[----:B------:R-:W2:Y:S01]  /*2b20*/  @P2 LDG.E.LTC128B.U16 R20, desc[UR36][R14.64] ;  /* 0x000000240e142981 */ /* 0x000ea2000c1e1520 */
[----:B------:R-:W-:Y:S01]  /*2b30*/  IADD3 R12, P1, P3, R62, R10, R12 ;  /* 0x0000000a3e0c7210 */ /* 0x000fe20007b3e00c */
[----:B------:R-:W-:Y:S01]  /*2b40*/  BSSY B1, `(.L_x_40) ;  /* 0x0000011000017945 */ /* 0x000fe20003800000 */
[C---:B------:R-:W-:Y:S02]  /*2b50*/  SHF.L.U64.HI R11, R64.reuse, 0x1, R65 ;  /* 0x00000001400b7819 */ /* 0x040fe40000010241 */
[----:B------:R-:W-:Y:S02]  /*2b60*/  IADD3.X R13, R63, R77, R13, P1, P3 ;  /* 0x0000004d3f0d7210 */ /* 0x000fe40000fe640d */
[----:B------:R-:W-:-:S02]  /*2b70*/  LEA R10, P1, R64, R6, 0x1 ;  /* 0x00000006400a7211 */ /* 0x000fc400078208ff */
[----:B------:R-:W-:Y:S01]  /*2b80*/  ISETP.GT.AND P0, PT, R0, 0x8, P0 ;  /* 0x000000080000780c */ /* 0x000fe20000704270 */
[----:B------:R-:W-:-:S04]  /*2b90*/  IMAD.WIDE.U32 R12, R19, R76, R12 ;  /* 0x0000004c130c7225 */ /* 0x000fc800078e000c */
[----:B------:R-:W-:Y:S02]  /*2ba0*/  IMAD.X R11, R11, 0x1, R7, P1 ;  /* 0x000000010b0b7824 */ /* 0x000fe400008e0607 */
[----:B------:R-:W-:Y:S02]  /*2bb0*/  IMAD.IADD R9, R73, 0x1, R13 ;  /* 0x0000000149097824 */ /* 0x000fe400078e020d */
[----:B--2---:R-:W-:-:S04]  /*2bc0*/  IMAD.U32 R8, R20, 0x10000, RZ ;  /* 0x0001000014087824 */ /* 0x004fc800078e00ff */
[----:B------:R-:W-:Y:S01]  /*2bd0*/  FMUL R3, R8, R59 ;  /* 0x0000003b08037220 */ /* 0x000fe20000400000 */
[----:B------:R-:W-:-:S03]  /*2be0*/  LEA R8, P3, R12, R80, 0x1 ;  /* 0x000000500c087211 */ /* 0x000fc600078608ff */
[----:B------:R-:W-:Y:S01]  /*2bf0*/  FFMA R3, R26, R58, R3 ;  /* 0x0000003a1a037223 */ /* 0x000fe20000000003 */
[----:B------:R-:W-:-:S04]  /*2c00*/  LEA.HI.X R9, R12, R81, R9, 0x1, P3 ;  /* 0x000000510c097211 */ /* 0x000fc800018f0c09 */
[----:B------:R-:W-:-:S05]  /*2c10*/  F2FP.BF16.F32.PACK_AB R3, RZ, R3 ;  /* 0x00000003ff03723e */ /* 0x000fca00000010ff */
[----:B------:R1:W-:Y:S01]  /*2c20*/  @P2 STG.E.U16 desc[UR36][R10.64], R3 ;  /* 0x000000030a002986 */ /* 0x0003e2000c101524 */
[----:B------:R-:W-:Y:S05]  /*2c30*/  @!P0 BRA `(.L_x_41) ;  /* 0x0000000000048947 */ /* 0x000fea0003800000 */
[----:B------:R2:W5:Y:S02]  /*2c40*/  LDG.E.LTC128B.U16 R20, desc[UR36][R8.64+0x2] ;  /* 0x0000022408147981 */ /* 0x000564000c1e1520 */
.L_x_41:
[----:B------:R-:W-:Y:S05]  /*2c50*/  BSYNC B1 ;  /* 0x0000000000017941 */ /* 0x000fea0003800000 */
.L_x_40:
[----:B-----5:R-:W-:Y:S01]  /*2c60*/  IMAD.U32 R12, R20, 0x10000, RZ ;  /* 0x00010000140c7824 */ /* 0x020fe200078e00ff */
[----:B------:R-:W-:Y:S01]  /*2c70*/  ISETP.GT.AND P1, PT, R18, 0x8, PT ;  /* 0x000000081200780c */ /* 0x000fe20003f24270 */
[----:B------:R-:W-:Y:S02]  /*2c80*/  BSSY B1, `(.L_x_42) ;  /* 0x0000008000017945 */ /* 0x000fe40003800000 */
[----:B------:R-:W-:Y:S01]  /*2c90*/  FMUL R12, R12, R59 ;  /* 0x0000003b0c0c7220 */ /* 0x000fe20000400000 */
[----:B------:R-:W-:-:S03]  /*2ca0*/  ISETP.GT.AND P2, PT, R0, RZ, P1 ;  /* 0x000000ff0000720c */ /* 0x000fc60000f44270 */
[----:B------:R-:W-:-:S05]  /*2cb0*/  FFMA R12, R27, R58, R12 ;  /* 0x0000003a1b0c7223 */ /* 0x000fca000000000c */
[----:B------:R-:W-:-:S05]  /*2cc0*/  F2FP.BF16.F32.PACK_AB R12, RZ, R12 ;  /* 0x0000000cff0c723e */ /* 0x000fca00000010ff */
[----:B------:R3:W-:Y:S01]  /*2cd0*/  @P0 STG.E.U16 desc[UR36][R10.64+0x2], R12 ;  /* 0x0000020c0a000986 */ /* 0x0007e2000c101524 */
[----:B------:R-:W-:Y:S05]  /*2ce0*/  @!P2 BRA `(.L_x_43) ;  /* 0x000000000004a947 */ /* 0x000fea0003800000 */
[----:B------:R4:W5:Y:S02]  /*2cf0*/  LDG.E.LTC128B.U16 R20, desc[UR36][R4.64+0x10] ;  /* 0x0000102404147981 */ /* 0x000964000c1e1520 */
.L_x_43:
[----:B------:R-:W-:Y:S05]  /*2d00*/  BSYNC B1 ;  /* 0x0000000000017941 */ /* 0x000fea0003800000 */
.L_x_42:
[----:B---3-5:R-:W-:Y:S01]  /*2d10*/  IMAD.U32 R12, R20, 0x10000, RZ ;  /* 0x00010000140c7824 */ /* 0x028fe200078e00ff */
[----:B------:R-:W-:Y:S01]  /*2d20*/  ISETP.GT.AND P0, PT, R18, 0x9, PT ;  /* 0x000000091200780c */ /* 0x000fe20003f04270 */
[----:B------:R-:W-:Y:S02]  /*2d30*/  BSSY B1, `(.L_x_44) ;  /* 0x0000008000017945 */ /* 0x000fe40003800000 */
[----:B-1----:R-:W-:Y:S01]  /*2d40*/  FMUL R3, R12, R59 ;  /* 0x0000003b0c037220 */ /* 0x002fe20000400000 */
[----:B------:R-:W-:-:S03]  /*2d50*/  ISETP.GT.AND P3, PT, R0, RZ, P0 ;  /* 0x000000ff0000720c */ /* 0x000fc60000764270 */
[----:B------:R-:W-:-:S05]  /*2d60*/  FFMA R3, R28, R58, R3 ;  /* 0x0000003a1c037223 */ /* 0x000fca0000000003 */
[----:B------:R-:W-:-:S05]  /*2d70*/  F2FP.BF16.F32.PACK_AB R3, RZ, R3 ;  /* 0x00000003ff03723e */ /* 0x000fca00000010ff */
[----:B------:R1:W-:Y:S01]  /*2d80*/  @P2 STG.E.U16 desc[UR36][R6.64+0x10], R3 ;  /* 0x0000100306002986 */ /* 0x0003e2000c101524 */
[----:B------:R-:W-:Y:S05]  /*2d90*/  @!P3 BRA `(.L_x_45) ;  /* 0x000000000004b947 */ /* 0x000fea0003800000 */
[----:B------:R3:W5:Y:S02]  /*2da0*/  LDG.E.LTC128B.U16 R20, desc[UR36][R4.64+0x12] ;  /* 0x0000122404147981 */ /* 0x000764000c1e1520 */
.L_x_45:
[----:B------:R-:W-:Y:S05]  /*2db0*/  BSYNC B1 ;  /* 0x0000000000017941 */ /* 0x000fea0003800000 */
.L_x_44:
[----:B-----5:R-:W-:Y:S01]  /*2dc0*/  IMAD.U32 R12, R20, 0x10000, RZ ;  /* 0x00010000140c7824 */ /* 0x020fe200078e00ff */
[----:B------:R-:W-:Y:S01]  /*2dd0*/  ISETP.GT.AND P1, PT, R0, 0x8, P1 ;  /* 0x000000080000780c */ /* 0x000fe20000f24270 */
[----:B------:R-:W-:Y:S02]  /*2de0*/  BSSY B1, `(.L_x_46) ;  /* 0x0000007000017945 */ /* 0x000fe40003800000 */
[----:B------:R-:W-:-:S04]  /*2df0*/  FMUL R12, R12, R59 ;  /* 0x0000003b0c0c7220 */ /* 0x000fc80000400000 */
[----:B------:R-:W-:-:S05]  /*2e00*/  FFMA R12, R29, R58, R12 ;  /* 0x0000003a1d0c7223 */ /* 0x000fca000000000c */
[----:B------:R-:W-:-:S05]  /*2e10*/  F2FP.BF16.F32.PACK_AB R12, RZ, R12 ;  /* 0x0000000cff0c723e */ /* 0x000fca00000010ff */
[----:B------:R0:W-:Y:S01]  /*2e20*/  @P3 STG.E.U16 desc[UR36][R6.64+0x12], R12 ;  /* 0x0000120c06003986 */ /* 0x0001e2000c101524 */
[----:B------:R-:W-:Y:S05]  /*2e30*/  @!P1 BRA `(.L_x_47) ;  /* 0x0000000000049947 */ /* 0x000fea0003800000 */
[----:B------:R0:W5:Y:S02]  /*2e40*/  LDG.E.LTC128B.U16 R20, desc[UR36][R8.64+0x10] ;  /* 0x0000102408147981 */ /* 0x000164000c1e1520 */
.L_x_47:
[----:B------:R-:W-:Y:S05]  /*2e50*/  BSYNC B1 ;  /* 0x0000000000017941 */ /* 0x000fea0003800000 */
.L_x_46:
[----:B0----5:R-:W-:Y:S01]  /*2e60*/  IMAD.U32 R12, R20, 0x10000, RZ ;  /* 0x00010000140c7824 */ /* 0x021fe200078e00ff */
[----:B------:R-:W-:Y:S01]  /*2e70*/  ISETP.GT.AND P0, PT, R0, 0x8, P0 ;  /* 0x000000080000780c */ /* 0x000fe20000704270 */
[----:B------:R-:W-:Y:S02]  /*2e80*/  BSSY B1, `(.L_x_48) ;  /* 0x0000007000017945 */ /* 0x000fe40003800000 */
[----:B-1----:R-:W-:-:S04]  /*2e90*/  FMUL R3, R12, R59 ;  /* 0x0000003b0c037220 */ /* 0x002fc80000400000 */
[----:B------:R-:W-:-:S05]  /*2ea0*/  FFMA R3, R30, R58, R3 ;  /* 0x0000003a1e037223 */ /* 0x000fca0000000003 */
[----:B------:R-:W-:-:S05]  /*2eb0*/  F2FP.BF16.F32.PACK_AB R3, RZ, R3 ;  /* 0x00000003ff03723e */ /* 0x000fca00000010ff */
[----:B------:R0:W-:Y:S01]  /*2ec0*/  @P1 STG.E.U16 desc[UR36][R10.64+0x10], R3 ;  /* 0x000010030a001986 */ /* 0x0001e2000c101524 */
[----:B------:R-:W-:Y:S05]  /*2ed0*/  @!P0 BRA `(.L_x_49) ;  /* 0x0000000000048947 */ /* 0x000fea0003800000 */
[----:B------:R1:W5:Y:S02]  /*2ee0*/  LDG.E.LTC128B.U16 R20, desc[UR36][R8.64+0x12] ;  /* 0x0000122408147981 */ /* 0x000364000c1e1520 */
.L_x_49:
[----:B------:R-:W-:Y:S05]  /*2ef0*/  BSYNC B1 ;  /* 0x0000000000017941 */ /* 0x000fea0003800000 */
.L_x_48:
        /* <DEDUP_REMOVED lines=10> */
.L_x_51:
[----:B------:R-:W-:Y:S05]  /*2fa0*/  BSYNC B1 ;  /* 0x0000000000017941 */ /* 0x000fea0003800000 */
.L_x_50:
[----:B0----5:R-:W-:Y:S01]  /*2fb0*/  IMAD.U32 R12, R20, 0x10000, RZ ;  /* 0x00010000140c7824 */ /* 0x021fe200078e00ff */
        /* <DEDUP_REMOVED lines=9> */
.L_x_53:
[----:B------:R-:W-:Y:S05]  /*3050*/  BSYNC B1 ;  /* 0x0000000000017941 */ /* 0x000fea0003800000 */
.L_x_52:
        /* <DEDUP_REMOVED lines=9> */
.L_x_55:
[----:B------:R-:W-:Y:S05]  /*30f0*/  BSYNC B1 ;  /* 0x0000000000017941 */ /* 0x000fea0003800000 */
.L_x_54:
[----:B0----5:R-:W-:Y:S01]  /*3100*/  IMAD.U32 R12, R20, 0x10000, RZ ;  /* 0x00010000140c7824 */ /* 0x021fe200078e00ff */
        /* <DEDUP_REMOVED lines=8> */
.L_x_57:
[----:B------:R-:W-:Y:S05]  /*3190*/  BSYNC B1 ;  /* 0x0000000000017941 */ /* 0x000fea0003800000 */
.L_x_56:
        /* <DEDUP_REMOVED lines=10> */
.L_x_59:
[----:B------:R-:W-:Y:S05]  /*3240*/  BSYNC B1 ;  /* 0x0000000000017941 */ /* 0x000fea0003800000 */
.L_x_58:
        /* <DEDUP_REMOVED lines=10> */
.L_x_61:
[----:B------:R-:W-:Y:S05]  /*32f0*/  BSYNC B1 ;  /* 0x0000000000017941 */ /* 0x000fea0003800000 */
.L_x_60:
        /* <DEDUP_REMOVED lines=9> */
.L_x_63:
[----:B------:R-:W-:Y:S05]  /*3390*/  BSYNC B1 ;  /* 0x0000000000017941 */ /* 0x000fea0003800000 */
.L_x_62:
        /* <DEDUP_REMOVED lines=9> */
.L_x_65:
[----:B------:R-:W-:Y:S05]  /*3430*/  BSYNC B1 ;  /* 0x0000000000017941 */ /* 0x000fea0003800000 */
.L_x_64:
        /* <DEDUP_REMOVED lines=10> */
.L_x_67:
[----:B------:R-:W-:Y:S05]  /*34e0*/  BSYNC B1 ;  /* 0x0000000000017941 */ /* 0x000fea0003800000 */
.L_x_66:
        /* <DEDUP_REMOVED lines=10> */
.L_x_69:
[----:B------:R-:W-:Y:S05]  /*3590*/  BSYNC B1 ;  /* 0x0000000000017941 */ /* 0x000fea0003800000 */
.L_x_68:
        /* <DEDUP_REMOVED lines=9> */
.L_x_71:
[----:B------:R-:W-:Y:S05]  /*3630*/  BSYNC B1 ;  /* 0x0000000000017941 */ /* 0x000fea0003800000 */
.L_x_70:
        /* <DEDUP_REMOVED lines=9> */
.L_x_73:
[----:B------:R-:W-:Y:S05]  /*36d0*/  BSYNC B1 ;  /* 0x0000000000017941 */ /* 0x000fea0003800000 */
.L_x_72:
        /* <DEDUP_REMOVED lines=10> */
.L_x_75:
[----:B------:R-:W-:Y:S05]  /*3780*/  BSYNC B1 ;  /* 0x0000000000017941 */ /* 0x000fea0003800000 */
.L_x_74:
        /* <DEDUP_REMOVED lines=10> */
.L_x_77:
[----:B------:R-:W-:Y:S05]  /*3830*/  BSYNC B1 ;  /* 0x0000000000017941 */ /* 0x000fea0003800000 */
.L_x_76:
        /* <DEDUP_REMOVED lines=9> */
.L_x_79:
[----:B------:R-:W-:Y:S05]  /*38d0*/  BSYNC B1 ;  /* 0x0000000000017941 */ /* 0x000fea0003800000 */
.L_x_78:
        /* <DEDUP_REMOVED lines=9> */
.L_x_81:
[----:B------:R-:W-:Y:S05]  /*3970*/  BSYNC B1 ;  /* 0x0000000000017941 */ /* 0x000fea0003800000 */
.L_x_80:
        /* <DEDUP_REMOVED lines=10> */
.L_x_83:
[----:B------:R-:W-:Y:S05]  /*3a20*/  BSYNC B1 ;  /* 0x0000000000017941 */ /* 0x000fea0003800000 */
.L_x_82:
        /* <DEDUP_REMOVED lines=10> */
.L_x_85:
[----:B------:R-:W-:Y:S05]  /*3ad0*/  BSYNC B1 ;  /* 0x0000000000017941 */ /* 0x000fea0003800000 */
.L_x_84:
        /* <DEDUP_REMOVED lines=9> */
.L_x_87:
[----:B------:R-:W-:Y:S05]  /*3b70*/  BSYNC B1 ;  /* 0x0000000000017941 */ /* 0x000fea0003800000 */
.L_x_86:
        /* <DEDUP_REMOVED lines=9> */
.L_x_89:
[----:B------:R-:W-:Y:S05]  /*3c10*/  BSYNC B1 ;  /* 0x0000000000017941 */ /* 0x000fea0003800000 */
.L_x_88:
        /* <DEDUP_REMOVED lines=10> */
.L_x_91:
[----:B------:R-:W-:Y:S05]  /*3cc0*/  BSYNC B1 ;  /* 0x0000000000017941 */ /* 0x000fea0003800000 */
.L_x_90:
        /* <DEDUP_REMOVED lines=10> */
.L_x_93:
[----:B------:R-:W-:Y:S05]  /*3d70*/  BSYNC B1 ;  /* 0x0000000000017941 */ /* 0x000fea0003800000 */
.L_x_92:
[----:B0--345:R-:W-:Y:S01]  /*3d80*/  IMAD.U32 R4, R20, 0x10000, RZ ;  /* 0x0001000014047824 */ /* 0x039fe200078e00ff */
        /* <DEDUP_REMOVED lines=8> */
.L_x_95:
[----:B------:R-:W-:Y:S05]  /*3e10*/  BSYNC B1 ;  /* 0x0000000000017941 */ /* 0x000fea0003800000 */
.L_x_94:
[----:B0----5:R-:W-:Y:S01]  /*3e20*/  IMAD.U32 R4, R20, 0x10000, RZ ;  /* 0x0001000014047824 */ /* 0x021fe200078e00ff */
[----:B------:R-:W-:Y:S01]  /*3e30*/  ISETP.GT.AND P0, PT, R0, 0x8, P0 ;  /* 0x000000080000780c */ /* 0x000fe20000704270 */
[----:B------:R-:W-:Y:S01]  /*3e40*/  @P1 IMAD.MOV.U32 R5, RZ, RZ, R11 ;  /* 0x000000ffff051224 */ /* 0x000fe200078e000b */
[----:B------:R-:W-:Y:S01]  /*3e50*/  BSSY B1, `(.L_x_96) ;  /* 0x0000008000017945 */ /* 0x000fe20003800000 */
[----:B------:R-:W-:Y:S01]  /*3e60*/  FMUL R3, R4, R59 ;  /* 0x0000003b04037220 */ /* 0x000fe20000400000 */
[----:B------:R-:W-:-:S03]  /*3e70*/  @P1 IMAD.MOV.U32 R4, RZ, RZ, R10 ;  /* 0x000000ffff041224 */ /* 0x000fc600078e000a */
[----:B------:R-:W-:-:S05]  /*3e80*/  FFMA R3, R54, R58, R3 ;  /* 0x0000003a36037223 */ /* 0x000fca0000000003 */
[----:B------:R-:W-:-:S05]  /*3e90*/  F2FP.BF16.F32.PACK_AB R3, RZ, R3 ;  /* 0x00000003ff03723e */ /* 0x000fca00000010ff */
[----:B------:R0:W-:Y:S01]  /*3ea0*/  @P1 STG.E.U16 desc[UR36][R4.64+0x70], R3 ;  /* 0x0000700304001986 */ /* 0x0001e2000c101524 */
[----:B------:R-:W-:Y:S05]  /*3eb0*/  @!P0 BRA `(.L_x_97) ;  /* 0x0000000000048947 */ /* 0x000fea0003800000 */
[----:B------:R4:W5:Y:S02]  /*3ec0*/  LDG.E.LTC128B.U16 R20, desc[UR36][R8.64+0x72] ;  /* 0x0000722408147981 */ /* 0x000964000c1e1520 */
.L_x_97:
[----:B------:R-:W-:Y:S05]  /*3ed0*/  BSYNC B1 ;  /* 0x0000000000017941 */ /* 0x000fea0003800000 */
.L_x_96:
[----:B------:R-:W-:Y:S05]  /*3ee0*/  @!P0 BRA `(.L_x_98) ;  /* 0x0000000800708947 */ /* 0x000fea0003800000 */
[----:B-----5:R-:W-:-:S04]  /*3ef0*/  IMAD.U32 R20, R20, 0x10000, RZ ;  /* 0x0001000014147824 */ /* 0x020fc800078e00ff */
[----:B------:R-:W-:-:S04]  /*3f00*/  FMUL R20, R20, R59 ;  /* 0x0000003b14147220 */ /* 0x000fc80000400000 */
[----:B------:R-:W-:-:S05]  /*3f10*/  FFMA R20, R55, R58, R20 ;  /* 0x0000003a37147223 */ /* 0x000fca0000000014 */
[----:B------:R-:W-:-:S05]  /*3f20*/  F2FP.BF16.F32.PACK_AB R20, RZ, R20 ;  /* 0x00000014ff14723e */ /* 0x000fca00000010ff */
[----:B------:R0:W-:Y:S01]  /*3f30*/  STG.E.U16 desc[UR36][R10.64+0x72], R20 ;  /* 0x000072140a007986 */ /* 0x0001e2000c101524 */
[----:B------:R-:W-:Y:S05]  /*3f40*/  BRA `(.L_x_98) ;  /* 0x0000000800587947 */ /* 0x000fea0003800000 */
.L_x_37:
[----:B------:R-:W-:Y:S01]  /*3f50*/  ISETP.GT.AND P3, PT, R18, 0x1, PT ;  /* 0x000000011200780c */ /* 0x000fe20003f64270 */
[----:B------:R-:W-:Y:S01]  /*3f60*/  ULDC.64 UR4, c[0x0][0x5c0] ;  /* 0x0001700000047ab9 */ /* 0x000fe20000000a00 */
[-C--:B------:R-:W-:Y:S01]  /*3f70*/  FMUL R24, R24, R58.reuse ;  /* 0x0000003a18187220 */ /* 0x080fe20000400000 */
[----:B------:R-:W-:Y:S01]  /*3f80*/  LEA R4, P4, R72, UR4, 0x1 ;  /* 0x0000000448047c11 */ /* 0x000fe2000f8808ff */
[-C--:B------:R-:W-:Y:S01]  /*3f90*/  FMUL R25, R25, R58.reuse ;  /* 0x0000003a19197220 */ /* 0x080fe20000400000 */
[----:B------:R-:W-:Y:S01]  /*3fa0*/  ISETP.GT.AND P0, PT, R0, RZ, P3 ;  /* 0x000000ff0000720c */ /* 0x000fe20001f04270 */
[----:B------:R-:W-:Y:S01]  /*3fb0*/  FMUL R26, R26, R58 ;  /* 0x0000003a1a1a7220 */ /* 0x000fe20000400000 */
[----:B------:R-:W-:Y:S01]  /*3fc0*/  F2FP.BF16.F32.PACK_AB R24, RZ, R24 ;  /* 0x00000018ff18723e */ /* 0x000fe200000010ff */
[-C--:B------:R-:W-:Y:S01]  /*3fd0*/  FMUL R27, R27, R58.reuse ;  /* 0x0000003a1b1b7220 */ /* 0x080fe20000400000 */
[----:B------:R-:W-:Y:S01]  /*3fe0*/  LEA.HI.X R5, R72, UR5, R7, 0x1, P4 ;  /* 0x0000000548057c11 */ /* 0x000fe2000a0f0c07 */
[-C--:B------:R-:W-:Y:S01]  /*3ff0*/  FMUL R28, R28, R58.reuse ;  /* 0x0000003a1c1c7220 */ /* 0x080fe20000400000 */
[----:B------:R-:W-:Y:S01]  /*4000*/  F2FP.BF16.F32.PACK_AB R25, RZ, R25 ;  /* 0x00000019ff19723e */ /* 0x000fe200000010ff */
[-C--:B------:R-:W-:Y:S01]  /*4010*/  FMUL R29, R29, R58.reuse ;  /* 0x0000003a1d1d7220 */ /* 0x080fe20000400000 */
[----:B------:R-:W-:Y:S01]  /*4020*/  ISETP.GT.AND P2, PT, R0, 0x8, P2 ;  /* 0x000000080000780c */ /* 0x000fe20001744270 */
[----:B------:R-:W-:Y:S01]  /*4030*/  @P1 STG.E.U16 desc[UR36][R4.64], R24 ;  /* 0x0000001804001986 */ /* 0x000fe2000c101524 */
[----:B------:R-:W-:Y:S01]  /*4040*/  ISETP.GT.AND P1, PT, R18, 0x8, PT ;  /* 0x000000081200780c */ /* 0x000fe20003f24270 */
[----:B------:R-:W-:Y:S01]  /*4050*/  FMUL R30, R30, R58 ;  /* 0x0000003a1e1e7220 */ /* 0x000fe20000400000 */
[C---:B------:R-:W-:Y:S01]  /*4060*/  SHF.L.U64.HI R3, R64.reuse, 0x1, R65 ;  /* 0x0000000140037819 */ /* 0x040fe20000010241 */
[----:B------:R-:W-:Y:S01]  /*4070*/  @P0 STG.E.U16 desc[UR36][R4.64+0x2], R25 ;  /* 0x0000021904000986 */ /* 0x000fe2000c101524 */
[----:B------:R-:W-:Y:S01]  /*4080*/  LEA R6, P5, R64, R4, 0x1 ;  /* 0x0000000440067211 */ /* 0x000fe200078a08ff */
[-C--:B------:R-:W-:Y:S01]  /*4090*/  FMUL R31, R31, R58.reuse ;  /* 0x0000003a1f1f7220 */ /* 0x080fe20000400000 */
[----:B------:R-:W-:Y:S01]  /*40a0*/  ISETP.GT.AND P3, PT, R0, 0x8, P3 ;  /* 0x000000080000780c */ /* 0x000fe20001f64270 */
[-C--:B------:R-:W-:Y:S01]  /*40b0*/  FMUL R32, R32, R58.reuse ;  /* 0x0000003a20207220 */ /* 0x080fe20000400000 */
[----:B------:R-:W-:Y:S01]  /*40c0*/  ISETP.GT.AND P0, PT, R18, 0x9, PT ;  /* 0x000000091200780c */ /* 0x000fe20003f04270 */
[----:B------:R-:W-:Y:S01]  /*40d0*/  IMAD.X R7, R3, 0x1, R5, P5 ;  /* 0x0000000103077824 */ /* 0x000fe200028e0605 */
[----:B------:R-:W-:Y:S01]  /*40e0*/  ISETP.GT.AND P4, PT, R0, RZ, P1 ;  /* 0x000000ff0000720c */ /* 0x000fe20000f84270 */
[----:B------:R-:W-:Y:S01]  /*40f0*/  FMUL R33, R33, R58 ;  /* 0x0000003a21217220 */ /* 0x000fe20000400000 */
[----:B------:R-:W-:Y:S01]  /*4100*/  F2FP.BF16.F32.PACK_AB R26, RZ, R26 ;  /* 0x0000001aff1a723e */ /* 0x000fe200000010ff */
[-C--:B------:R-:W-:Y:S01]  /*4110*/  FMUL R34, R34, R58.reuse ;  /* 0x0000003a22227220 */ /* 0x080fe20000400000 */
[----:B------:R-:W-:Y:S01]  /*4120*/  ISETP.GT.AND P5, PT, R0, RZ, P0 ;  /* 0x000000ff0000720c */ /* 0x000fe200007a4270 */
[----:B------:R-:W-:Y:S01]  /*4130*/  FMUL R35, R35, R58 ;  /* 0x0000003a23237220 */ /* 0x000fe20000400000 */
[----:B------:R-:W-:Y:S01]  /*4140*/  F2FP.BF16.F32.PACK_AB R27, RZ, R27 ;  /* 0x0000001bff1b723e */ /* 0x000fe200000010ff */
[----:B------:R-:W-:Y:S01]  /*4150*/  @P2 STG.E.U16 desc[UR36][R6.64], R26 ;  /* 0x0000001a06002986 */ /* 0x000fe2000c101524 */
[----:B------:R-:W-:Y:S01]  /*4160*/  F2FP.BF16.F32.PACK_AB R28, RZ, R28 ;  /* 0x0000001cff1c723e */ /* 0x000fe200000010ff */
[-C--:B------:R-:W-:Y:S01]  /*4170*/  FMUL R36, R36, R58.reuse ;  /* 0x0000003a24247220 */ /* 0x080fe20000400000 */
[----:B------:R-:W-:Y:S01]  /*4180*/  ISETP.GT.AND P2, PT, R0, 0x8, P1 ;  /* 0x000000080000780c */ /* 0x000fe20000f44270 */
[----:B------:R-:W-:Y:S01]  /*4190*/  @P3 STG.E.U16 desc[UR36][R6.64+0x2], R27 ;  /* 0x0000021b06003986 */ /* 0x000fe2000c101524 */
[----:B------:R-:W-:Y:S01]  /*41a0*/  ISETP.GT.AND P1, PT, R18, 0x10, PT ;  /* 0x000000101200780c */ /* 0x000fe20003f24270 */
[-C--:B------:R-:W-:Y:S01]  /*41b0*/  FMUL R37, R37, R58.reuse ;  /* 0x0000003a25257220 */ /* 0x080fe20000400000 */
[----:B------:R-:W-:Y:S01]  /*41c0*/  F2FP.BF16.F32.PACK_AB R29, RZ, R29 ;  /* 0x0000001dff1d723e */ /* 0x000fe200000010ff */
[----:B------:R-:W-:Y:S01]  /*41d0*/  @P4 STG.E.U16 desc[UR36][R4.64+0x10], R28 ;  /* 0x0000101c04004986 */ /* 0x000fe2000c101524 */
[----:B------:R-:W-:Y:S01]  /*41e0*/  ISETP.GT.AND P3, PT, R0, 0x8, P0 ;  /* 0x000000080000780c */ /* 0x000fe20000764270 */
[-C--:B------:R-:W-:Y:S01]  /*41f0*/  FMUL R38, R38, R58.reuse ;  /* 0x0000003a26267220 */ /* 0x080fe20000400000 */
[----:B------:R-:W-:Y:S01]  /*4200*/  ISETP.GT.AND P0, PT, R18, 0x11, PT ;  /* 0x000000111200780c */ /* 0x000fe20003f04270 */
[----:B------:R-:W-:Y:S01]  /*4210*/  @P5 STG.E.U16 desc[UR36][R4.64+0x12], R29 ;  /* 0x0000121d04005986 */ /* 0x000fe2000c101524 */
        /* <DEDUP_REMOVED lines=40> */
[C---:B------:R-:W-:Y:S01]  /*44a0*/  ISETP.GT.AND P4, PT, R0.reuse, RZ, P1 ;  /* 0x000000ff0000720c */ /* 0x040fe20000f84270 */
[-C--:B------:R-:W-:Y:S01]  /*44b0*/  FMUL R51, R51, R58.reuse ;  /* 0x0000003a33337220 */ /* 0x080fe20000400000 */
[----:B------:R-:W-:Y:S01]  /*44c0*/  ISETP.GT.AND P5, PT, R0, RZ, P0 ;  /* 0x000000ff0000720c */ /* 0x000fe200007a4270 */
[----:B------:R-:W-:Y:S01]  /*44d0*/  FMUL R52, R52, R58 ;  /* 0x0000003a34347220 */ /* 0x000fe20000400000 */
[----:B------:R-:W-:Y:S01]  /*44e0*/  F2FP.BF16.F32.PACK_AB R38, RZ, R38 ;  /* 0x00000026ff26723e */ /* 0x000fe200000010ff */
[-C--:B------:R-:W-:Y:S01]  /*44f0*/  FMUL R53, R53, R58.reuse ;  /* 0x0000003a35357220 */ /* 0x080fe20000400000 */
[----:B------:R-:W-:Y:S01]  /*4500*/  F2FP.BF16.F32.PACK_AB R39, RZ, R39 ;  /* 0x00000027ff27723e */ /* 0x000fe200000010ff */
[----:B------:R-:W-:Y:S01]  /*4510*/  FMUL R54, R54, R58 ;  /* 0x0000003a36367220 */ /* 0x000fe20000400000 */
[----:B------:R-:W-:Y:S01]  /*4520*/  F2FP.BF16.F32.PACK_AB R40, RZ, R40 ;  /* 0x00000028ff28723e */ /* 0x000fe200000010ff */
[----:B------:R-:W-:Y:S01]  /*4530*/  @P2 STG.E.U16 desc[UR36][R6.64+0x30], R38 ;  /* 0x0000302606002986 */ /* 0x000fe2000c101524 */
[----:B------:R-:W-:Y:S01]  /*4540*/  F2FP.BF16.F32.PACK_AB R41, RZ, R41 ;  /* 0x00000029ff29723e */ /* 0x000fe200000010ff */
[----:B------:R-:W-:Y:S01]  /*4550*/  FMUL R55, R55, R58 ;  /* 0x0000003a37377220 */ /* 0x000fe20000400000 */
[C---:B------:R-:W-:Y:S01]  /*4560*/  ISETP.GT.AND P1, PT, R0.reuse, 0x8, P1 ;  /* 0x000000080000780c */ /* 0x040fe20000f24270 */
[----:B------:R-:W-:Y:S01]  /*4570*/  @P3 STG.E.U16 desc[UR36][R6.64+0x32], R39 ;  /* 0x0000322706003986 */ /* 0x000fe2000c101524 */
[----:B------:R-:W-:-:S02]  /*4580*/  ISETP.GT.AND P2, PT, R0, 0x8, P0 ;  /* 0x000000080000780c */ /* 0x000fc40000744270 */
[----:B------:R-:W-:Y:S01]  /*4590*/  F2FP.BF16.F32.PACK_AB R42, RZ, R42 ;  /* 0x0000002aff2a723e */ /* 0x000fe200000010ff */
[----:B------:R-:W-:Y:S01]  /*45a0*/  @P4 STG.E.U16 desc[UR36][R4.64+0x40], R40 ;  /* 0x0000402804004986 */ /* 0x000fe2000c101524 */
[C---:B------:R-:W-:Y:S02]  /*45b0*/  ISETP.GT.AND P4, PT, R18.reuse, 0x28, PT ;  /* 0x000000281200780c */ /* 0x040fe40003f84270 */
[----:B------:R-:W-:Y:S01]  /*45c0*/  ISETP.GT.AND P0, PT, R18, 0x29, PT ;  /* 0x000000291200780c */ /* 0x000fe20003f04270 */
[----:B------:R-:W-:Y:S01]  /*45d0*/  @P5 STG.E.U16 desc[UR36][R4.64+0x42], R41 ;  /* 0x0000422904005986 */ /* 0x000fe2000c101524 */
[----:B------:R-:W-:Y:S02]  /*45e0*/  ISETP.GT.AND P5, PT, R0, RZ, P4 ;  /* 0x000000ff0000720c */ /* 0x000fe400027a4270 */
[----:B------:R-:W-:Y:S01]  /*45f0*/  F2FP.BF16.F32.PACK_AB R43, RZ, R43 ;  /* 0x0000002bff2b723e */ /* 0x000fe200000010ff */
[----:B------:R-:W-:Y:S01]  /*4600*/  @P1 STG.E.U16 desc[UR36][R6.64+0x40], R42 ;  /* 0x0000402a06001986 */ /* 0x000fe2000c101524 */
[----:B------:R-:W-:-:S02]  /*4610*/  F2FP.BF16.F32.PACK_AB R44, RZ, R44 ;  /* 0x0000002cff2c723e */ /* 0x000fc400000010ff */
[C---:B------:R-:W-:Y:S01]  /*4620*/  ISETP.GT.AND P3, PT, R0.reuse, RZ, P0 ;  /* 0x000000ff0000720c */ /* 0x040fe20000764270 */
[----:B------:R-:W-:Y:S01]  /*4630*/  @P2 STG.E.U16 desc[UR36][R6.64+0x42], R43 ;  /* 0x0000422b06002986 */ /* 0x000fe2000c101524 */
[C---:B------:R-:W-:Y:S02]  /*4640*/  ISETP.GT.AND P4, PT, R0.reuse, 0x8, P4 ;  /* 0x000000080000780c */ /* 0x040fe40002784270 */
[----:B------:R-:W-:Y:S02]  /*4650*/  F2FP.BF16.F32.PACK_AB R45, RZ, R45 ;  /* 0x0000002dff2d723e */ /* 0x000fe400000010ff */
[----:B------:R-:W-:Y:S01]  /*4660*/  F2FP.BF16.F32.PACK_AB R46, RZ, R46 ;  /* 0x0000002eff2e723e */ /* 0x000fe200000010ff */
[----:B------:R-:W-:Y:S01]  /*4670*/  @P5 STG.E.U16 desc[UR36][R4.64+0x50], R44 ;  /* 0x0000502c04005986 */ /* 0x000fe2000c101524 */
[----:B------:R-:W-:Y:S02]  /*4680*/  ISETP.GT.AND P5, PT, R0, 0x8, P0 ;  /* 0x000000080000780c */ /* 0x000fe400007a4270 */
[----:B------:R-:W-:-:S02]  /*4690*/  F2FP.BF16.F32.PACK_AB R47, RZ, R47 ;  /* 0x0000002fff2f723e */ /* 0x000fc400000010ff */
[C---:B------:R-:W-:Y:S01]  /*46a0*/  ISETP.GT.AND P2, PT, R18.reuse, 0x31, PT ;  /* 0x000000311200780c */ /* 0x040fe20003f44270 */
[----:B------:R-:W-:Y:S01]  /*46b0*/  @P3 STG.E.U16 desc[UR36][R4.64+0x52], R45 ;  /* 0x0000522d04003986 */ /* 0x000fe2000c101524 */
[----:B------:R-:W-:Y:S02]  /*46c0*/  ISETP.GT.AND P3, PT, R18, 0x30, PT ;  /* 0x000000301200780c */ /* 0x000fe40003f64270 */
[----:B------:R-:W-:Y:S01]  /*46d0*/  F2FP.BF16.F32.PACK_AB R48, RZ, R48 ;  /* 0x00000030ff30723e */ /* 0x000fe200000010ff */
[----:B------:R-:W-:Y:S01]  /*46e0*/  @P4 STG.E.U16 desc[UR36][R6.64+0x50], R46 ;  /* 0x0000502e06004986 */ /* 0x000fe2000c101524 */
[C---:B------:R-:W-:Y:S02]  /*46f0*/  ISETP.GT.AND P4, PT, R0.reuse, RZ, P2 ;  /* 0x000000ff0000720c */ /* 0x040fe40001784270 */
[----:B------:R-:W-:Y:S01]  /*4700*/  F2FP.BF16.F32.PACK_AB R49, RZ, R49 ;  /* 0x00000031ff31723e */ /* 0x000fe200000010ff */
[----:B------:R-:W-:Y:S01]  /*4710*/  @P5 STG.E.U16 desc[UR36][R6.64+0x52], R47 ;  /* 0x0000522f06005986 */ /* 0x000fe2000c101524 */
[----:B------:R-:W-:-:S02]  /*4720*/  ISETP.GT.AND P5, PT, R0, RZ, P3 ;  /* 0x000000ff0000720c */ /* 0x000fc40001fa4270 */
[C---:B------:R-:W-:Y:S02]  /*4730*/  ISETP.GT.AND P1, PT, R18.reuse, 0x38, PT ;  /* 0x000000381200780c */ /* 0x040fe40003f24270 */
[----:B------:R-:W-:Y:S02]  /*4740*/  ISETP.GT.AND P0, PT, R18, 0x39, PT ;  /* 0x000000391200780c */ /* 0x000fe40003f04270 */
[C---:B------:R-:W-:Y:S02]  /*4750*/  ISETP.GT.AND P3, PT, R0.reuse, 0x8, P3 ;  /* 0x000000080000780c */ /* 0x040fe40001f64270 */
[C---:B------:R-:W-:Y:S02]  /*4760*/  ISETP.GT.AND P2, PT, R0.reuse, 0x8, P2 ;  /* 0x000000080000780c */ /* 0x040fe40001744270 */
[----:B------:R-:W-:Y:S02]  /*4770*/  F2FP.BF16.F32.PACK_AB R50, RZ, R50 ;  /* 0x00000032ff32723e */ /* 0x000fe400000010ff */
[----:B------:R-:W-:Y:S01]  /*4780*/  F2FP.BF16.F32.PACK_AB R51, RZ, R51 ;  /* 0x00000033ff33723e */ /* 0x000fe200000010ff */
[----:B------:R-:W-:Y:S01]  /*4790*/  @P5 STG.E.U16 desc[UR36][R4.64+0x60], R48 ;  /* 0x0000603004005986 */ /* 0x000fe2000c101524 */
[----:B------:R-:W-:-:S02]  /*47a0*/  ISETP.GT.AND P5, PT, R0, RZ, P0 ;  /* 0x000000ff0000720c */ /* 0x000fc400007a4270 */
[C---:B------:R-:W-:Y:S01]  /*47b0*/  ISETP.GT.AND P0, PT, R0.reuse, 0x8, P0 ;  /* 0x000000080000780c */ /* 0x040fe20000704270 */
[----:B------:R-:W-:Y:S01]  /*47c0*/  @P4 STG.E.U16 desc[UR36][R4.64+0x62], R49 ;  /* 0x0000623104004986 */ /* 0x000fe2000c101524 */
[C---:B------:R-:W-:Y:S02]  /*47d0*/  ISETP.GT.AND P4, PT, R0.reuse, RZ, P1 ;  /* 0x000000ff0000720c */ /* 0x040fe40000f84270 */
[----:B------:R-:W-:Y:S01]  /*47e0*/  ISETP.GT.AND P1, PT, R0, 0x8, P1 ;  /* 0x000000080000780c */ /* 0x000fe20000f24270 */
[----:B------:R-:W-:Y:S01]  /*47f0*/  @P3 STG.E.U16 desc[UR36][R6.64+0x60], R50 ;  /* 0x0000603206003986 */ /* 0x000fe2000c101524 */
[----:B------:R-:W-:Y:S02]  /*4800*/  F2FP.BF16.F32.PACK_AB R52, RZ, R52 ;  /* 0x00000034ff34723e */ /* 0x000fe400000010ff */
[----:B------:R-:W-:Y:S01]  /*4810*/  F2FP.BF16.F32.PACK_AB R53, RZ, R53 ;  /* 0x00000035ff35723e */ /* 0x000fe200000010ff */
[----:B------:R-:W-:Y:S01]  /*4820*/  @P2 STG.E.U16 desc[UR36][R6.64+0x62], R51 ;  /* 0x0000623306002986 */ /* 0x000fe2000c101524 */
[----:B------:R-:W-:-:S02]  /*4830*/  F2FP.BF16.F32.PACK_AB R54, RZ, R54 ;  /* 0x00000036ff36723e */ /* 0x000fc400000010ff */
[----:B------:R-:W-:-:S03]  /*4840*/  F2FP.BF16.F32.PACK_AB R55, RZ, R55 ;  /* 0x00000037ff37723e */ /* 0x000fc600000010ff */
[----:B------:R-:W-:Y:S04]  /*4850*/  @P4 STG.E.U16 desc[UR36][R4.64+0x70], R52 ;  /* 0x0000703404004986 */ /* 0x000fe8000c101524 */
[----:B------:R0:W-:Y:S02]  /*4860*/  @P5 STG.E.U16 desc[UR36][R4.64+0x72], R53 ;  /* 0x0000723504005986 */ /* 0x0001e4000c101524 */
[----:B0-----:R-:W-:Y:S02]  /*4870*/  @P1 IMAD.MOV.U32 R4, RZ, RZ, R6 ;  /* 0x000000ffff041224 */ /* 0x001fe400078e0006 */
[----:B------:R-:W-:-:S05]  /*4880*/  @P1 IMAD.MOV.U32 R5, RZ, RZ, R7 ;  /* 0x000000ffff051224 */ /* 0x000fca00078e0007 */
[----:B------:R0:W-:Y:S04]  /*4890*/  @P1 STG.E.U16 desc[UR36][R4.64+0x70], R54 ;  /* 0x0000703604001986 */ /* 0x0001e8000c101524 */
[----:B------:R0:W-:Y:S02]  /*48a0*/  @P0 STG.E.U16 desc[UR36][R6.64+0x72], R55 ;  /* 0x0000723706000986 */ /* 0x0001e4000c101524 */
.L_x_98:
[----:B------:R-:W-:Y:S05]  /*48b0*/  BSYNC B0 ;  /* 0x0000000000007941 */ /* 0x000fea0003800000 */
.L_x_36:
[----:B0-----:R-:W2:Y:S01]  /*48c0*/  LDL.64 R4, [R1] ;  /* 0x0000000001047983 */ /* 0x001ea20000100a00 */
[----:B------:R-:W-:Y:S01]  /*48d0*/  ULDC.64 UR4, c[0x0][0x650] ;  /* 0x0001940000047ab9 */ /* 0x000fe20000000a00 */
[----:B------:R-:W-:Y:S02]  /*48e0*/  IMAD.U32 R0, RZ, RZ, UR44 ;  /* 0x0000002cff007e24 */ /* 0x000fe4000f8e00ff */
[----:B------:R-:W-:Y:S02]  /*48f0*/  IMAD.MOV.U32 R22, RZ, RZ, -0x1 ;  /* 0xffffffffff167424 */ /* 0x000fe400078e00ff */
[----:B------:R0:W-:Y:S01]  /*4900*/  SYNCS.ARRIVE.TRANS64.A1T0 RZ, [R0+UR48], RZ ;  /* 0x000000ff00ff79a7 */ /* 0x0001e20008100030 */
[----:B------:R-:W-:Y:S02]  /*4910*/  IMAD.MOV.U32 R18, RZ, RZ, -0x1 ;  /* 0xffffffffff127424 */ /* 0x000fe400078e00ff */
[----:B------:R-:W-:Y:S01]  /*4920*/  IMAD.MOV.U32 R19, RZ, RZ, -0x1 ;  /* 0xffffffffff137424 */ /* 0x000fe200078e00ff */
[----:B0-----:R-:W-:-:S02]  /*4930*/  PRMT R0, RZ, 0x7610, R0 ;  /* 0x00007610ff007816 */ /* 0x001fc40000000000 */
[----:B--2---:R-:W-:-:S05]  /*4940*/  LEA R16, P0, R4, R16, 0x1 ;  /* 0x0000001004107211 */ /* 0x004fca00078008ff */
[----:B------:R-:W-:Y:S01]  /*4950*/  IMAD.X R17, R68, 0x1, R17, P0 ;  /* 0x0000000144117824 */ /* 0x000fe200000e0611 */
[----:B------:R-:W-:-:S04]  /*4960*/  ISETP.GE.U32.AND P0, PT, R16, UR4, PT ;  /* 0x0000000410007c0c */ /* 0x000fc8000bf06070 */
[----:B------:R-:W-:-:S13]  /*4970*/  ISETP.GE.U32.AND.EX P0, PT, R17, UR5, PT, P0 ;  /* 0x0000000511007c0c */ /* 0x000fda000bf06100 */
[----:B------:R-:W-:Y:S05]  /*4980*/  @P0 BRA `(.L_x_99) ;  /* 0x00000004004c0947 */ /* 0x000fea0003800000 */
[----:B------:R-:W0:Y:S01]  /*4990*/  LDC.64 R10, c[0x0][0x628] ;  /* 0x00018a00ff0a7b82 */ /* 0x000e220000000a00 */
[----:B------:R-:W2:Y:S01]  /*49a0*/  S2R R12, SR_CTAID.X ;  /* 0x00000000000c7919 */ /* 0x000ea20000002500 */
[----:B-1-34-:R-:W-:Y:S02]  /*49b0*/  IMAD.MOV.U32 R8, RZ, RZ, R16 ;  /* 0x000000ffff087224 */ /* 0x01afe400078e0010 */
[----:B------:R-:W-:Y:S01]  /*49c0*/  IMAD.MOV.U32 R9, RZ, RZ, R17 ;  /* 0x000000ffff097224 */ /* 0x000fe200078e0011 */
[----:B------:R-:W1:Y:S03]  /*49d0*/  S2R R18, SR_CTAID.Y ;  /* 0x0000000000127919 */ /* 0x000e660000002600 */
[----:B------:R-:W3:Y:S08]  /*49e0*/  LDC R0, c[0x0][0x630] ;  /* 0x00018c00ff007b82 */ /* 0x000ef00000000800 */
[----:B------:R-:W4:Y:S01]  /*49f0*/  LDC.64 R14, c[0x0][0x620] ;  /* 0x00018800ff0e7b82 */ /* 0x000f220000000a00 */
[----:B0-----:R-:W-:-:S04]  /*4a00*/  ISETP.NE.U32.AND P0, PT, R10, RZ, PT ;  /* 0x000000ff0a00720c */ /* 0x001fc80003f05070 */
[----:B------:R-:W-:-:S13]  /*4a10*/  ISETP.NE.AND.EX P0, PT, R11, RZ, PT, P0 ;  /* 0x000000ff0b00720c */ /* 0x000fda0003f05300 */
[----:B-1234-:R-:W-:Y:S05]  /*4a20*/  @!P0 BRA `(.L_x_100) ;  /* 0x0000000000288947 */ /* 0x01efea0003800000 */
[----:B------:R-:W0:Y:S02]  /*4a30*/  LDC R3, c[0x0][0x634] ;  /* 0x00018d00ff037b82 */ /* 0x000e240000000800 */
[----:B0-----:R-:W-:-:S05]  /*4a40*/  IADD3 R3, P0, R16, R3, RZ ;  /* 0x0000000310037210 */ /* 0x001fca0007f1e0ff */
        /* <DEDUP_REMOVED lines=8> */
.L_x_100:
[-CC-:B------:R-:W-:Y:S01]  /*4ad0*/  SHF.R.U64 R19, R8, R0.reuse, R9.reuse ;  /* 0x0000000008137219 */ /* 0x180fe20000001209 */
[----:B------:R-:W0:Y:S01]  /*4ae0*/  LDC.64 R24, c[0x0][0x640] ;  /* 0x00019000ff187b82 */ /* 0x000e220000000a00 */
[----:B------:R-:W-:Y:S01]  /*4af0*/  SHF.R.U32.HI R0, RZ, R0, R9 ;  /* 0x00000000ff007219 */ /* 0x000fe20000011609 */
[----:B------:R-:W-:Y:S01]  /*4b00*/  ULDC UR4, c[0x0][0x150] ;  /* 0x0000540000047ab9 */ /* 0x000fe20000000800 */
[----:B------:R-:W-:Y:S02]  /*4b10*/  IADD3 R3, P0, RZ, -R19, RZ ;  /* 0x80000013ff037210 */ /* 0x000fe40007f1e0ff */
[----:B------:R-:W-:-:S03]  /*4b20*/  I2FP.F32.U32 R7, R12 ;  /* 0x0000000c00077245 */ /* 0x000fc60000201000 */
[----:B------:R-:W1:Y:S01]  /*4b30*/  LDC R6, c[0x0][0x618] ;  /* 0x00018600ff067b82 */ /* 0x000e620000000800 */
[----:B------:R-:W-:Y:S02]  /*4b40*/  IMAD.X R5, RZ, RZ, ~R0, P0 ;  /* 0x000000ffff057224 */ /* 0x000fe400000e0e00 */
[----:B------:R-:W-:Y:S01]  /*4b50*/  FMUL R7, R7, UR4 ;  /* 0x0000000407077c20 */ /* 0x000fe20008400000 */
[----:B------:R-:W-:Y:S01]  /*4b60*/  ULDC UR4, c[0x0][0x154] ;  /* 0x0000550000047ab9 */ /* 0x000fe20000000800 */
[-C--:B------:R-:W-:Y:S02]  /*4b70*/  IMAD R0, R5, R14.reuse, RZ ;  /* 0x0000000e05007224 */ /* 0x080fe400078e02ff */
[C---:B------:R-:W-:Y:S01]  /*4b80*/  IMAD.WIDE.U32 R4, R3.reuse, R14, R16 ;  /* 0x0000000e03047225 */ /* 0x040fe200078e0010 */
[----:B------:R-:W2:Y:S01]  /*4b90*/  LDC R8, c[0x0][0x608] ;  /* 0x00018200ff087b82 */ /* 0x000ea20000000800 */
[----:B------:R-:W3:Y:S02]  /*4ba0*/  F2I.U32.TRUNC.NTZ R7, R7 ;  /* 0x0000000700077305 */ /* 0x000ee4000020f000 */
[----:B------:R-:W-:Y:S01]  /*4bb0*/  IMAD R3, R3, R15, R0 ;  /* 0x0000000f03037224 */ /* 0x000fe200078e0200 */
[----:B------:R-:W-:-:S03]  /*4bc0*/  I2FP.F32.U32 R0, R18 ;  /* 0x0000001200007245 */ /* 0x000fc60000201000 */
[----:B------:R-:W-:Y:S01]  /*4bd0*/  IMAD.IADD R3, R5, 0x1, R3 ;  /* 0x0000000105037824 */ /* 0x000fe200078e0203 */
[----:B------:R-:W4:Y:S01]  /*4be0*/  LDC R11, c[0x0][0x658] ;  /* 0x00019600ff0b7b82 */ /* 0x000f220000000800 */
[----:B0-----:R-:W-:-:S04]  /*4bf0*/  ISETP.NE.U32.AND P0, PT, R24, RZ, PT ;  /* 0x000000ff1800720c */ /* 0x001fc80003f05070 */
[----:B------:R-:W-:-:S03]  /*4c00*/  ISETP.NE.AND.EX P0, PT, R25, RZ, PT, P0 ;  /* 0x000000ff1900720c */ /* 0x000fc60003f05300 */
[----:B------:R-:W0:Y:S01]  /*4c10*/  LDC R9, c[0x0][0x144] ;  /* 0x00005100ff097b82 */ /* 0x000e220000000800 */
[-C--:B-1----:R-:W-:Y:S01]  /*4c20*/  SHF.R.U64 R10, R4, R6.reuse, R3 ;  /* 0x00000006040a7219 */ /* 0x082fe20000001203 */
[----:B---3--:R-:W-:Y:S01]  /*4c30*/  IMAD.MOV R7, RZ, RZ, -R7 ;  /* 0x000000ffff077224 */ /* 0x008fe200078e0a07 */
[----:B------:R-:W-:Y:S01]  /*4c40*/  SHF.R.U32.HI R3, RZ, R6, R3 ;  /* 0x00000006ff037219 */ /* 0x000fe20000011603 */
[----:B------:R-:W-:-:S04]  /*4c50*/  FMUL R6, R0, UR4 ;  /* 0x0000000400067c20 */ /* 0x000fc80008400000 */
[----:B------:R-:W1:Y:S01]  /*4c60*/  LDC R21, c[0x0][0x148] ;  /* 0x00005200ff157b82 */ /* 0x000e620000000800 */
[----:B------:R3:W0:Y:S01]  /*4c70*/  F2I.U32.TRUNC.NTZ R14, R6 ;  /* 0x00000006000e7305 */ /* 0x000622000020f000 */
[-CC-:B--2---:R-:W-:Y:S02]  /*4c80*/  SHF.R.U64 R13, R10, R8.reuse, R3.reuse ;  /* 0x000000080a0d7219 */ /* 0x184fe40000001203 */
[----:B------:R-:W-:-:S04]  /*4c90*/  SHF.R.U32.HI R0, RZ, R8, R3 ;  /* 0x00000008ff007219 */ /* 0x000fc80000011603 */
[----:B-----5:R-:W2:Y:S01]  /*4ca0*/  LDC R20, c[0x0][0x648] ;  /* 0x00019200ff147b82 */ /* 0x020ea20000000800 */
[-CC-:B----4-:R-:W-:Y:S02]  /*4cb0*/  SHF.R.U64 R15, R13, R11.reuse, R0.reuse ;  /* 0x0000000b0d0f7219 */ /* 0x190fe40000001200 */
[----:B------:R-:W-:-:S03]  /*4cc0*/  SHF.R.U32.HI R5, RZ, R11, R0 ;  /* 0x0000000bff057219 */ /* 0x000fc60000011600 */
[----:B------:R-:W-:Y:S02]  /*4cd0*/  IMAD.MOV.U32 R4, RZ, RZ, R15 ;  /* 0x000000ffff047224 */ /* 0x000fe400078e000f */
[----:B------:R-:W4:Y:S01]  /*4ce0*/  LDC R26, c[0x0][0x638] ;  /* 0x00018e00ff1a7b82 */ /* 0x000f220000000800 */
[----:B0-----:R-:W-:-:S07]  /*4cf0*/  IMAD R22, R9, R7, R12 ;  /* 0x0000000709167224 */ /* 0x001fce00078e020c */
[----:B------:R-:W0:Y:S08]  /*4d00*/  LDC R27, c[0x0][0x610] ;  /* 0x00018400ff1b7b82 */ /* 0x000e300000000800 */
[----:B------:R-:W0:Y:S01]  /*4d10*/  LDC R28, c[0x0][0x600] ;  /* 0x00018000ff1c7b82 */ /* 0x000e220000000800 */
[----:B-123--:R-:W-:Y:S05]  /*4d20*/  @!P0 BRA `(.L_x_101) ;  /* 0x0000000000288947 */ /* 0x00efea0003800000 */
[----:B------:R-:W1:Y:S02]  /*4d30*/  LDC R0, c[0x0][0x64c] ;  /* 0x00019300ff007b82 */ /* 0x000e640000000800 */
[----:B-1----:R-:W-:-:S05]  /*4d40*/  IADD3 R3, P0, R15, R0, RZ ;  /* 0x000000000f037210 */ /* 0x002fca0007f1e0ff */
        /* <DEDUP_REMOVED lines=8> */
.L_x_101:
[----:B------:R-:W-:Y:S01]  /*4dd0*/  ISETP.NE.AND P0, PT, R2, 0x1, PT ;  /* 0x000000010200780c */ /* 0x000fe20003f05270 */
[----:B------:R-:W-:Y:S01]  /*4de0*/  IMAD.MOV R14, RZ, RZ, -R14 ;  /* 0x000000ffff0e7224 */ /* 0x000fe200078e0a0e */
[----:B------:R-:W-:Y:S02]  /*4df0*/  SHF.R.U64 R0, R4, R20, R5 ;  /* 0x0000001404007219 */ /* 0x000fe40000001205 */
[----:B------:R-:W-:Y:S02]  /*4e00*/  LOP3.LUT R3, R13, R70, RZ, 0xc0, !PT ;  /* 0x000000460d037212 */ /* 0x000fe400078ec0ff */
[----:B------:R-:W-:Y:S01]  /*4e10*/  LOP3.LUT R5, R10, R69, RZ, 0xc0, !PT ;  /* 0x000000450a057212 */ /* 0x000fe200078ec0ff */
[----:B------:R-:W-:Y:S02]  /*4e20*/  IMAD.MOV R4, RZ, RZ, -R0 ;  /* 0x000000ffff047224 */ /* 0x000fe400078e0a00 */
[----:B------:R-:W-:Y:S02]  /*4e30*/  IMAD R3, R66, R0, R3 ;  /* 0x0000000042037224 */ /* 0x000fe400078e0203 */
[----:B----4-:R-:W-:-:S02]  /*4e40*/  IMAD R0, R4, R26, R15 ;  /* 0x0000001a04007224 */ /* 0x010fc400078e020f */
[----:B------:R-:W-:Y:S02]  /*4e50*/  @P0 IMAD R22, R21, R14, R18 ;  /* 0x0000000e15160224 */ /* 0x000fe400078e0212 */
[----:B------:R-:W-:Y:S02]  /*4e60*/  IMAD.MOV.U32 R4, RZ, RZ, 0x1 ;  /* 0x00000001ff047424 */ /* 0x000fe400078e00ff */
[----:B0-----:R-:W-:Y:S02]  /*4e70*/  IMAD R22, R3, R27, R22 ;  /* 0x0000001b03167224 */ /* 0x001fe400078e0216 */
[----:B------:R-:W-:Y:S01]  /*4e80*/  IMAD R3, R0, R28, R5 ;  /* 0x0000001c00037224 */ /* 0x000fe200078e0205 */
[----:B------:R-:W-:-:S04]  /*4e90*/  PRMT R0, R4, 0x7610, R0 ;  /* 0x0000761004007816 */ /* 0x000fc80000000000 */
[----:B------:R-:W-:Y:S02]  /*4ea0*/  SEL R18, R3, R22, !P0 ;  /* 0x0000001603127207 */ /* 0x000fe40004000000 */
[----:B------:R-:W-:-:S07]  /*4eb0*/  SEL R22, R22, R3, !P0 ;  /* 0x0000000316167207 */ /* 0x000fce0004000000 */
.L_x_99:
[----:B------:R-:W-:Y:S01]  /*4ec0*/  LOP3.LUT P0, RZ, R0, 0xff, RZ, 0xc0, !PT ;  /* 0x000000ff00ff7812 */ /* 0x000fe2000780c0ff */
[----:B------:R-:W-:Y:S01]  /*4ed0*/  UIMAD.WIDE.U32 UR4, UR38, -0x55555555, URZ ;  /* 0xaaaaaaab260478a5 */ /* 0x000fe2000f8e003f */
[----:B------:R-:W-:-:S03]  /*4ee0*/  LOP3.LUT R75, R75, 0x1, RZ, 0x3c, !PT ;  /* 0x000000014b4b7812 */ /* 0x000fc600078e3cff */
[----:B------:R-:W-:-:S04]  /*4ef0*/  USHF.R.U32.HI UR4, URZ, 0x1, UR5 ;  /* 0x000000013f047899 */ /* 0x000fc80008011605 */
[----:B------:R-:W-:-:S04]  /*4f00*/  UIMAD UR38, UR4, -0x3, UR38 ;  /* 0xfffffffd042678a4 */ /* 0x000fc8000f8e0226 */
[----:B------:R-:W-:Y:S08]  /*4f10*/  @P0 BRA `(.L_x_102) ;  /* 0xffffffc800300947 */ /* 0x000ff0000383ffff */
[----:B------:R-:W-:Y:S05]  /*4f20*/  EXIT ;  /* 0x000000000000794d */ /* 0x000fea0003800000 */
.L_x_17:
[----:B------:R-:W-:-:S08]  /*4f30*/  ISETP.NE.AND P0, PT, R9, RZ, PT ;  /* 0x000000ff0900720c */ /* 0x000fd00003f05270 */
[----:B0-----:R-:W0:-:S00]  /*4f40*/  USETMAXREG.DEALLOC.CTAPOOL 0x28 ;  /* 0x00000028000079c8 */ /* 0x001e0000080e0500 */
[----:B------:R-:W-:Y:S05]  /*4f50*/  @P0 EXIT ;  /* 0x000000000000094d */ /* 0x000fea0003800000 */
[----:B0-----:R-:W-:Y:S01]  /*4f60*/  LOP3.LUT P0, RZ, R3, 0xff, RZ, 0xc0, !PT ;  /* 0x000000ff03ff7812 */ /* 0x001fe2000780c0ff */
[----:B------:R-:W-:Y:S02]  /*4f70*/  IMAD.MOV.U32 R3, RZ, RZ, 0x1 ;  /* 0x00000001ff037424 */ /* 0x000fe400078e00ff */
[----:B------:R-:W-:-:S10]  /*4f80*/  IMAD.MOV.U32 R8, RZ, RZ, RZ ;  /* 0x000000ffff087224 */ /* 0x000fd400078e00ff */
[----:B------:R-:W-:Y:S05]  /*4f90*/  @!P0 BRA `(.L_x_103) ;  /* 0x0000000c00948947 */ /* 0x000fea0003800000 */
[----:B------:R-:W0:Y:S01]  /*4fa0*/  S2UR UR5, SR_CgaCtaId ;  /* 0x00000000000579c3 */ /* 0x000e220000008800 */
[----:B------:R-:W-:Y:S01]  /*4fb0*/  UMOV UR7, 0x1 ;  /* 0x0000000100077882 */ /* 0x000fe20000000000 */
[----:B------:R-:W-:Y:S01]  /*4fc0*/  LOP3.LUT P0, RZ, R4, 0x1f, RZ, 0xc0, !PT ;  /* 0x0000001f04ff7812 */ /* 0x000fe2000780c0ff */
[----:B------:R-:W-:Y:S01]  /*4fd0*/  ULDC UR14, c[0x0][0x658] ;  /* 0x00019600000e7ab9 */ /* 0x000fe20000000800 */
[----:B------:R-:W-:Y:S01]  /*4fe0*/  UMOV UR6, 0xffffffff ;  /* 0xffffffff00067882 */ /* 0x000fe20000000000 */
[----:B------:R-:W-:Y:S01]  /*4ff0*/  BSSY B0, `(.L_x_103) ;  /* 0x00000df000007945 */ /* 0x000fe20003800000 */
[----:B------:R-:W-:Y:S01]  /*5000*/  USHF.L.U32 UR6, UR6, UR14, URZ ;  /* 0x0000000e06067299 */ /* 0x000fe2000800063f */
[C---:B------:R-:W-:Y:S01]  /*5010*/  ISETP.NE.AND P2, PT, R5.reuse, RZ, PT ;  /* 0x000000ff0500720c */ /* 0x040fe20003f45270 */
[----:B------:R-:W-:Y:S01]  /*5020*/  IMAD.MOV.U32 R10, RZ, RZ, 0x1 ;  /* 0x00000001ff0a7424 */ /* 0x000fe200078e00ff */
[----:B------:R-:W-:Y:S01]  /*5030*/  ISETP.NE.OR P0, PT, R5, RZ, !P0 ;  /* 0x000000ff0500720c */ /* 0x000fe20004705670 */
[----:B------:R-:W-:Y:S01]  /*5040*/  IMAD.MOV.U32 R3, RZ, RZ, 0x1 ;  /* 0x00000001ff037424 */ /* 0x000fe200078e00ff */
[----:B------:R-:W-:Y:S01]  /*5050*/  LOP3.LUT R9, R23, 0x2, RZ, 0xfc, !PT ;  /* 0x0000000217097812 */ /* 0x000fe200078efcff */
[----:B------:R-:W-:Y:S01]  /*5060*/  IMAD.MOV.U32 R8, RZ, RZ, RZ ;  /* 0x000000ffff087224 */ /* 0x000fe200078e00ff */
[----:B------:R-:W-:Y:S01]  /*5070*/  ULDC UR13, c[0x0][0x600] ;  /* 0x00018000000d7ab9 */ /* 0x000fe20000000800 */
[----:B------:R-:W-:Y:S01]  /*5080*/  UMOV UR23, 0x5 ;  /* 0x0000000500177882 */ /* 0x000fe20000000000 */
[----:B------:R-:W-:-:S02]  /*5090*/  UIADD3 UR42, UR40, 0x1, URZ ;  /* 0x00000001282a7890 */ /* 0x000fc4000fffe03f */
[----:B------:R-:W-:Y:S02]  /*50a0*/  UIADD3 UR13, UR13, -0x1, URZ ;  /* 0xffffffff0d0d7890 */ /* 0x000fe4000fffe03f */
[----:B------:R-:W-:Y:S02]  /*50b0*/  USHF.L.U32 UR14, UR7, UR14, URZ ;  /* 0x0000000e070e7299 */ /* 0x000fe4000800063f */
[----:B------:R-:W-:Y:S01]  /*50c0*/  ULOP3.LUT UR21, URZ, UR6, URZ, 0x33, !UPT ;  /* 0x000000063f157292 */ /* 0x000fe2000f8e333f */
[----:B------:R-:W-:Y:S01]  /*50d0*/  ULDC.64 UR30, c[0x0][0x198] ;  /* 0x00006600001e7ab9 */ /* 0x000fe20000000a00 */
[----:B0-----:R-:W-:Y:S02]  /*50e0*/  ULOP3.LUT UR4, UR5, 0x1, URZ, 0xc0, !UPT ;  /* 0x0000000105047892 */ /* 0x001fe4000f8ec03f */
[----:B------:R-:W-:Y:S02]  /*50f0*/  USHF.R.U32.HI UR41, URZ, 0x1, UR5 ;  /* 0x000000013f297899 */ /* 0x000fe40008011605 */
[----:B------:R-:W-:-:S02]  /*5100*/  USHF.L.U32 UR15, UR5, 0x5, URZ ;  /* 0x00000005050f7899 */ /* 0x000fc4000800063f */
[----:B------:R-:W-:Y:S02]  /*5110*/  USHF.L.U32 UR37, UR5, 0xb, URZ ;  /* 0x0000000b05257899 */ /* 0x000fe4000800063f */
[----:B------:R-:W-:Y:S02]  /*5120*/  ULOP3.LUT UR5, UR5, 0xfffffffe, URZ, 0xc0, !UPT ;  /* 0xfffffffe05057892 */ /* 0x000fe4000f8ec03f */
[----:B------:R-:W-:Y:S02]  /*5130*/  UISETP.GT.U32.AND UP0, UPT, UR4, 0xffff, UPT ;  /* 0x0000ffff0400788c */ /* 0x000fe4000bf04070 */
[----:B------:R-:W-:Y:S02]  /*5140*/  USHF.L.U32 UR22, UR7, UR5, URZ ;  /* 0x0000000507167299 */ /* 0x000fe4000800063f */
[----:B------:R-:W-:Y:S02]  /*5150*/  ULOP3.LUT UR5, UR5, 0x1, URZ, 0xfc, !UPT ;  /* 0x0000000105057892 */ /* 0x000fe4000f8efc3f */
[----:B------:R-:W-:-:S02]  /*5160*/  USEL UR4, UR4, 0xffff, !UP0 ;  /* 0x0000ffff04047887 */ /* 0x000fc4000c000000 */
[----:B------:R-:W-:Y:S02]  /*5170*/  USHF.L.U32 UR5, UR7, UR5, URZ ;  /* 0x0000000507057299 */ /* 0x000fe4000800063f */
[----:B------:R-:W-:Y:S02]  /*5180*/  ULOP3.LUT UR4, UR4, 0xffff, URZ, 0xc0, !UPT ;  /* 0x0000ffff04047892 */ /* 0x000fe4000f8ec03f */
[----:B------:R-:W-:Y:S02]  /*5190*/  ULOP3.LUT UR15, UR15, 0x20, URZ, 0xc0, !UPT ;  /* 0x000000200f0f7892 */ /* 0x000fe4000f8ec03f */
[----:B------:R-:W-:Y:S02]  /*51a0*/  ULOP3.LUT UR22, UR22, UR5, URZ, 0xfc, !UPT ;  /* 0x0000000516167292 */ /* 0x000fe4000f8efc3f */
[----:B------:R-:W-:-:S12]  /*51b0*/  USHF.L.U32 UR23, UR23, UR4, URZ ;  /* 0x0000000417177299 */ /* 0x000fd8000800063f */
.L_x_115:
[----:B------:R-:W-:-:S03]  /*51c0*/  UMOV UR4, 0xffffffff ;  /* 0xffffffff00047882 */ /* 0x000fc60000000000 */
[----:B------:R-:W-:Y:S05]  /*51d0*/  BRA.DIV UR4, `(.L_x_104) ;  /* 0x0000000e04fc7947 */ /* 0x000fea000b800000 */
[----:B------:R-:W-:-:S13]  /*51e0*/  ELECT P6, URZ, PT ;  /* 0x00000000003f782f */ /* 0x000fda00038c0000 */
.L_x_127:
[----:B------:R-:W0:Y:S01]  /*51f0*/  LDC R4, c[0x0][0x28c] ;  /* 0x0000a300ff047b82 */ /* 0x000e220000000800 */
[----:B------:R-:W-:Y:S01]  /*5200*/  BSSY B1, `(.L_x_105) ;  /* 0x0000049000017945 */ /* 0x000fe20003800000 */
[----:B0-----:R-:W-:-:S13]  /*5210*/  ISETP.LT.OR P6, PT, R4, 0x1, !P6 ;  /* 0x000000010400780c */ /* 0x001fda00077c1670 */
[----:B------:R-:W-:Y:S05]  /*5220*/  @P6 BRA `(.L_x_106) ;  /* 0x0000000400186947 */ /* 0x000fea0003800000 */
[----:B------:R-:W-:Y:S01]  /*5230*/  LEA R22, R22, UR41, 0x1 ;  /* 0x0000002916167c11 */ /* 0x000fe2000f8e08ff */
[----:B------:R-:W-:Y:S01]  /*5240*/  IMAD.MOV.U32 R13, RZ, RZ, RZ ;  /* 0x000000ffff0d7224 */ /* 0x000fe200078e00ff */
[----:B------:R-:W-:Y:S01]  /*5250*/  LEA R18, R18, UR15, 0x6 ;  /* 0x0000000f12127c11 */ /* 0x000fe2000f8e30ff */
[----:B------:R-:W-:Y:S02]  /*5260*/  IMAD.U32 R14, RZ, RZ, UR42 ;  /* 0x0000002aff0e7e24 */ /* 0x000fe4000f8e00ff */
[----:B------:R-:W-:Y:S02]  /*5270*/  IMAD.MOV.U32 R4, RZ, RZ, R3 ;  /* 0x000000ffff047224 */ /* 0x000fe400078e0003 */
[----:B------:R-:W-:Y:S02]  /*5280*/  IMAD.MOV.U32 R5, RZ, RZ, R8 ;  /* 0x000000ffff057224 */ /* 0x000fe400078e0008 */
[----:B------:R-:W-:-:S07]  /*5290*/  IMAD.SHL.U32 R22, R22, 0x20, RZ ;  /* 0x0000002016167824 */ /* 0x000fce00078e00ff */
.L_x_110:
[----:B------:R-:W0:Y:S01]  /*52a0*/  S2R R7, SR_CgaCtaId ;  /* 0x0000000000077919 */ /* 0x000e220000008800 */
[----:B------:R-:W-:-:S04]  /*52b0*/  MOV R6, 0x400 ;  /* 0x0000040000067802 */ /* 0x000fc80000000f00 */
[----:B0-----:R-:W-:Y:S02]  /*52c0*/  LEA R12, R7, R6, 0x18 ;  /* 0x00000006070c7211 */ /* 0x001fe400078ec0ff */
[----:B------:R-:W-:Y:S01]  /*52d0*/  SHF.L.U32 R6, R4, 0x1f, RZ ;  /* 0x0000001f04067819 */ /* 0x000fe200000006ff */
[----:B------:R-:W0:Y:S02]  /*52e0*/  @!P2 LDC R7, c[0x0][0x500] ;  /* 0x00014000ff07ab82 */ /* 0x000e240000000800 */
[----:B------:R-:W-:-:S04]  /*52f0*/  IMAD R11, R5, 0x8, R12 ;  /* 0x00000008050b7824 */ /* 0x000fc800078e020c */
[----:B------:R-:W1:Y:S02]  /*5300*/  SYNCS.PHASECHK.TRANS64.TRYWAIT P1, [R11+URZ+0x18], R6 ;  /* 0x000018060b0075a7 */ /* 0x000e64000802017f */
[----:B-1----:R-:W-:Y:S05]  /*5310*/  @!P1 BRA `(.L_x_107) ;  /* 0x0000000c00cc9947 */ /* 0x002fea0003800000 */
.L_x_128:
[----:B-1----:R-:W-:Y:S01]  /*5320*/  PRMT R6, R9, 0x9910, RZ ;  /* 0x0000991009067816 */ /* 0x002fe200000000ff */
[----:B0-----:R0:W-:Y:S03]  /*5330*/  @!P2 SYNCS.ARRIVE.TRANS64 RZ, [R11+URZ], R7 ;  /* 0x000000070bffa9a7 */ /* 0x0011e6000800003f */
[----:B------:R-:W-:-:S13]  /*5340*/  ISETP.NE.AND P1, PT, R6, 0x2, PT ;  /* 0x000000020600780c */ /* 0x000fda0003f25270 */
[----:B0-----:R-:W-:Y:S05]  /*5350*/  @P1 BRA `(.L_x_108) ;  /* 0x0000000000041947 */ /* 0x001fea0003800000 */
[----:B------:R-:W-:Y:S01]  /*5360*/  BPT.TRAP 0x1 ;  /* 0x000000040000795c */ /* 0x000fe20000300000 */
.L_x_108:
[----:B------:R-:W-:Y:S05]  /*5370*/  @P0 BRA `(.L_x_109) ;  /* 0x0000000000040947 */ /* 0x000fea0003800000 */
[----:B------:R-:W-:Y:S01]  /*5380*/  BPT.TRAP 0x1 ;  /* 0x000000040000795c */ /* 0x000fe20000300000 */
.L_x_109:
[----:B------:R-:W-:Y:S01]  /*5390*/  R2UR UR8, R5 ;  /* 0x00000000050872ca */ /* 0x000fe200000e0000 */
[----:B------:R-:W-:Y:S01]  /*53a0*/  VIADD R14, R14, 0xffffffff ;  /* 0xffffffff0e0e7836 */ /* 0x000fe20000000000 */
[----:B------:R-:W-:Y:S01]  /*53b0*/  R2UR UR10, R12 ;  /* 0x000000000c0a72ca */ /* 0x000fe200000e0000 */
[----:B------:R-:W-:Y:S01]  /*53c0*/  UIADD3 UR4, UP0, UR30, 0xf0, URZ ;  /* 0x000000f01e047890 */ /* 0x000fe2000ff1e03f */
[----:B------:R-:W-:Y:S01]  /*53d0*/  R2UR UR34, R13 ;  /* 0x000000000d2272ca */ /* 0x000fe200000e0000 */
[----:B------:R-:W-:Y:S01]  /*53e0*/  UIADD3 UR38, UP1, UR30, 0x1f0, URZ ;  /* 0x000001f01e267890 */ /* 0x000fe2000ff3e03f */
[----:B------:R-:W-:Y:S01]  /*53f0*/  R2UR UR33, R11 ;  /* 0x000000000b2172ca */ /* 0x000fe200000e0000 */
[----:B------:R-:W-:Y:S01]  /*5400*/  UIADD3.X UR5, URZ, UR31, URZ, UP0, !UPT ;  /* 0x0000001f3f057290 */ /* 0x000fe200087fe43f */
[----:B------:R-:W-:Y:S01]  /*5410*/  R2UR UR35, R22 ;  /* 0x00000000162372ca */ /* 0x000fe200000e0000 */
[----:B------:R-:W-:Y:S01]  /*5420*/  UPRMT UR29, URZ, 0x5410, UR23 ;  /* 0x000054103f1d7896 */ /* 0x000fe20008000017 */
[----:B------:R-:W-:Y:S01]  /*5430*/  R2UR UR36, R19 ;  /* 0x00000000132472ca */ /* 0x000fe200000e0000 */
[----:B------:R-:W-:Y:S01]  /*5440*/  UIADD3.X UR39, URZ, UR31, URZ, UP1, !UPT ;  /* 0x0000001f3f277290 */ /* 0x000fe20008ffe43f */
[----:B------:R-:W-:Y:S01]  /*5450*/  R2UR UR19, R18 ;  /* 0x00000000121372ca */ /* 0x000fe200000e0000 */
[----:B------:R-:W-:Y:S01]  /*5460*/  USHF.L.U32 UR8, UR8, 0xd, URZ ;  /* 0x0000000d08087899 */ /* 0x000fe2000800063f */
[----:B------:R-:W-:Y:S01]  /*5470*/  ISETP.GT.AND P3, PT, R14, 0x1, PT ;  /* 0x000000010e00780c */ /* 0x000fe20003f64270 */
[----:B------:R-:W-:Y:S01]  /*5480*/  UPRMT UR43, URZ, 0x5410, UR22 ;  /* 0x000054103f2b7896 */ /* 0x000fe20008000016 */
[----:B------:R-:W-:Y:S01]  /*5490*/  VIADD R5, R5, 0x1 ;  /* 0x0000000105057836 */ /* 0x000fe20000000000 */
[----:B------:R-:W-:Y:S01]  /*54a0*/  ULEA UR9, UR41, UR8, 0xb ;  /* 0x0000000829097291 */ /* 0x000fe2000f8e583f */
[----:B------:R-:W-:Y:S01]  /*54b0*/  VIADD R13, R13, 0x80 ;  /* 0x000000800d0d7836 */ /* 0x000fe20000000000 */
[----:B------:R-:W-:-:S02]  /*54c0*/  ULOP3.LUT UR8, UR8, 0x800, UR37, 0xf8, !UPT ;  /* 0x0000080008087892 */ /* 0x000fc4000f8ef825 */
[----:B------:R-:W-:Y:S01]  /*54d0*/  ULEA UR24, UR9, UR10, 0x1 ;  /* 0x0000000a09187291 */ /* 0x000fe2000f8e083f */
[C---:B------:R-:W-:Y:S01]  /*54e0*/  ISETP.NE.AND P1, PT, R5.reuse, 0x3, PT ;  /* 0x000000030500780c */ /* 0x040fe20003f25270 */
[----:B------:R-:W-:Y:S02]  /*54f0*/  ULEA UR8, UR8, UR10, 0x1 ;  /* 0x0000000a08087291 */ /* 0x000fe4000f8e083f */
[----:B------:R-:W-:Y:S01]  /*5500*/  UIADD3 UR32, UR24, 0x100, URZ ;  /* 0x0000010018207890 */ /* 0x000fe2000fffe03f */
[----:B------:R-:W-:Y:S01]  /*5510*/  SEL R7, RZ, 0x1, P1 ;  /* 0x00000001ff077807 */ /* 0x000fe20000800000 */
[----:B------:R-:W-:Y:S01]  /*5520*/  UIADD3 UR26, UR34, 0x40, URZ ;  /* 0x00000040221a7890 */ /* 0x000fe2000fffe03f */
[----:B------:R-:W-:Y:S01]  /*5530*/  SEL R5, R5, RZ, P1 ;  /* 0x000000ff05057207 */ /* 0x000fe20000800000 */
[----:B------:R-:W-:Y:S01]  /*5540*/  UIADD3 UR24, UR24, 0x2100, URZ ;  /* 0x0000210018187890 */ /* 0x000fe2000fffe03f */
[----:B------:R-:W-:Y:S01]  /*5550*/  LOP3.LUT R4, R4, R7, RZ, 0x3c, !PT ;  /* 0x0000000704047212 */ /* 0x000fe200078e3cff */
[----:B------:R-:W-:-:S02]  /*5560*/  UIADD3 UR16, UR8, 0xc100, URZ ;  /* 0x0000c10008107890 */ /* 0x000fc4000fffe03f */
[----:B------:R-:W-:Y:S01]  /*5570*/  UIADD3 UR8, UR8, 0xe100, URZ ;  /* 0x0000e10008087890 */ /* 0x000fe2000fffe03f */
[----:B------:R-:W-:Y:S01]  /*5580*/  UMOV UR6, 0x0 ;  /* 0x0000000000067882 */ /* 0x000fe20000000000 */
[----:B------:R-:W-:Y:S01]  /*5590*/  UMOV UR7, 0x10000000 ;  /* 0x1000000000077882 */ /* 0x000fe20000000000 */
[----:B------:R-:W-:Y:S01]  /*55a0*/  UMOV UR25, UR33 ;  /* 0x0000002100197c82 */ /* 0x000fe20008000000 */
[----:B------:R-:W-:Y:S01]  /*55b0*/  UMOV UR27, UR35 ;  /* 0x00000023001b7c82 */ /* 0x000fe20008000000 */
[----:B------:R-:W-:Y:S01]  /*55c0*/  UMOV UR28, UR36 ;  /* 0x00000024001c7c82 */ /* 0x000fe20008000000 */
[----:B------:R-:W-:Y:S01]  /*55d0*/  UMOV UR17, UR33 ;  /* 0x0000002100117c82 */ /* 0x000fe20008000000 */
[----:B------:R-:W-:Y:S01]  /*55e0*/  UMOV UR18, UR34 ;  /* 0x0000002200127c82 */ /* 0x000fe20008000000 */
[----:B------:R-:W-:Y:S01]  /*55f0*/  UMOV UR20, UR36 ;  /* 0x0000002400147c82 */ /* 0x000fe20008000000 */
[----:B------:R0:W-:Y:S01]  /*5600*/  UTMALDG.3D.MULTICAST [UR32], [UR4], UR29, desc[UR6] ;  /* 0x00000620040073b4 */ /* 0x0001e2000801181d */
[----:B------:R-:W-:Y:S01]  /*5610*/  UMOV UR9, UR33 ;  /* 0x0000002100097c82 */ /* 0x000fe20008000000 */
[----:B------:R-:W-:Y:S01]  /*5620*/  UMOV UR11, UR19 ;  /* 0x00000013000b7c82 */ /* 0x000fe20008000000 */
[----:B------:R-:W-:Y:S01]  /*5630*/  UMOV UR12, UR36 ;  /* 0x00000024000c7c82 */ /* 0x000fe20008000000 */
[----:B------:R-:W-:Y:S01]  /*5640*/  UMOV UR10, UR26 ;  /* 0x0000001a000a7c82 */ /* 0x000fe20008000000 */
[----:B------:R0:W-:Y:S01]  /*5650*/  UTMALDG.3D.MULTICAST [UR24], [UR4], UR29, desc[UR6] ;  /* 0x00000618040073b4 */ /* 0x0001e2000801181d */
[----:B------:R0:W-:Y:S01]  /*5660*/  UTMALDG.3D.MULTICAST [UR16], [UR38], UR43, desc[UR6] ;  /* 0x00000610260073b4 */ /* 0x0001e2000801182b */
[----:B------:R0:W-:Y:S02]  /*5670*/  UTMALDG.3D.MULTICAST [UR8], [UR38], UR43, desc[UR6] ;  /* 0x00000608260073b4 */ /* 0x0001e4000801182b */
[----:B0-----:R-:W-:Y:S05]  /*5680*/  @P3 BRA `(.L_x_110) ;  /* 0xfffffffc00043947 */ /* 0x001fea000383ffff */
.L_x_106:
[----:B------:R-:W-:Y:S05]  /*5690*/  BSYNC B1 ;  /* 0x0000000000017941 */ /* 0x000fea0003800000 */
.L_x_105:
[----:B------:R-:W2:Y:S01]  /*56a0*/  LDL.64 R20, [R1] ;  /* 0x0000000001147983 */ /* 0x000ea20000100a00 */
[----:B------:R-:W-:Y:S01]  /*56b0*/  LOP3.LUT P4, RZ, R10, 0xff, RZ, 0xc0, !PT ;  /* 0x000000ff0aff7812 */ /* 0x000fe2000788c0ff */
[----:B------:R-:W-:Y:S01]  /*56c0*/  VIADD R7, R8, UR40 ;  /* 0x0000002808077c36 */ /* 0x000fe20008000000 */
[----:B------:R-:W-:Y:S01]  /*56d0*/  ULDC.64 UR4, c[0x0][0x650] ;  /* 0x0001940000047ab9 */ /* 0x000fe20000000a00 */
[----:B------:R-:W-:Y:S01]  /*56e0*/  IMAD.U32 R8, RZ, RZ, UR40 ;  /* 0x00000028ff087e24 */ /* 0x000fe2000f8e00ff */
[----:B------:R-:W-:Y:S01]  /*56f0*/  UISETP.GE.U32.AND UP0, UPT, UR40, 0x3, UPT ;  /* 0x000000032800788c */ /* 0x000fe2000bf06070 */
[----:B------:R-:W-:Y:S01]  /*5700*/  BSSY B1, `(.L_x_111) ;  /* 0x000006b000017945 */ /* 0x000fe20003800000 */
[----:B------:R-:W-:Y:S01]  /*5710*/  ISETP.GT.U32.AND P1, PT, R7, 0x2, PT ;  /* 0x000000020700780c */ /* 0x000fe20003f24070 */
[----:B------:R-:W-:Y:S01]  /*5720*/  IMAD.MOV.U32 R22, RZ, RZ, -0x1 ;  /* 0xffffffffff167424 */ /* 0x000fe200078e00ff */
[----:B------:R-:W-:Y:S01]  /*5730*/  PRMT R10, RZ, 0x7610, R10 ;  /* 0x00007610ff0a7816 */ /* 0x000fe2000000000a */
[----:B------:R-:W-:Y:S01]  /*5740*/  IMAD.MOV.U32 R18, RZ, RZ, -0x1 ;  /* 0xffffffffff127424 */ /* 0x000fe200078e00ff */
[----:B------:R-:W-:Y:S01]  /*5750*/  ISETP.LT.U32.AND P1, PT, R8, 0x3, P1 ;  /* 0x000000030800780c */ /* 0x000fe20000f21070 */
[----:B------:R-:W-:Y:S01]  /*5760*/  IMAD.MOV.U32 R19, RZ, RZ, -0x1 ;  /* 0xffffffffff137424 */ /* 0x000fe200078e00ff */
[----:B------:R-:W-:Y:S01]  /*5770*/  PLOP3.LUT P3, PT, PT, PT, UP0, 0x80, 0x0 ;  /* 0x000000000000781c */ /* 0x000fe20003f6f008 */
[----:B------:R-:W0:Y:S01]  /*5780*/  @P4 S2R R5, SR_CgaCtaId ;  /* 0x0000000000054919 */ /* 0x000e220000008800 */
[----:B------:R-:W-:-:S04]  /*5790*/  @P4 MOV R4, 0x400 ;  /* 0x0000040000044802 */ /* 0x000fc80000000f00 */
[----:B0-----:R-:W-:Y:S01]  /*57a0*/  @P4 LEA R6, R5, R4, 0x18 ;  /* 0x0000000405064211 */ /* 0x001fe200078ec0ff */
[----:B------:R-:W-:Y:S01]  /*57b0*/  IMAD.WIDE.U32 R4, R7, -0x55555555, RZ ;  /* 0xaaaaaaab07047825 */ /* 0x000fe200078e00ff */
[----:B------:R-:W-:Y:S02]  /*57c0*/  SEL R4, RZ, 0x1, !P1 ;  /* 0x00000001ff047807 */ /* 0x000fe40004800000 */
[----:B------:R0:W-:Y:S02]  /*57d0*/  @P4 SYNCS.ARRIVE.TRANS64.A1T0 RZ, [R6+URZ+0x68], RZ ;  /* 0x000068ff06ff49a7 */ /* 0x0001e4000810003f */
[----:B------:R-:W-:Y:S02]  /*57e0*/  LOP3.LUT R3, R3, R4, RZ, 0x3c, !PT ;  /* 0x0000000403037212 */ /* 0x000fe400078e3cff */
[----:B------:R-:W-:Y:S02]  /*57f0*/  PRMT R4, RZ, 0x7610, R4 ;  /* 0x00007610ff047816 */ /* 0x000fe40000000004 */
[----:B0-----:R-:W-:-:S04]  /*5800*/  SHF.R.U32.HI R6, RZ, 0x1, R5 ;  /* 0x00000001ff067819 */ /* 0x001fc80000011605 */
[----:B------:R-:W-:Y:S01]  /*5810*/  @P3 LOP3.LUT R3, R3, 0x1, R6, 0x78, !PT ;  /* 0x0000000103033812 */ /* 0x000fe200078e7806 */
[----:B------:R-:W-:Y:S01]  /*5820*/  IMAD R8, R6, -0x3, R7 ;  /* 0xfffffffd06087824 */ /* 0x000fe200078e0207 */
[----:B--2---:R-:W-:-:S04]  /*5830*/  IADD3 R16, P4, R16, R20, RZ ;  /* 0x0000001410107210 */ /* 0x004fc80007f9e0ff */
[----:B------:R-:W-:Y:S01]  /*5840*/  ISETP.GE.U32.AND P1, PT, R16, UR4, PT ;  /* 0x0000000410007c0c */ /* 0x000fe2000bf26070 */
[----:B------:R-:W-:-:S05]  /*5850*/  IMAD.X R17, R17, 0x1, R0, P4 ;  /* 0x0000000111117824 */ /* 0x000fca00020e0600 */
[----:B------:R-:W-:-:S13]  /*5860*/  ISETP.GE.U32.AND.EX P1, PT, R17, UR5, PT, P1 ;  /* 0x0000000511007c0c */ /* 0x000fda000bf26110 */
[----:B------:R-:W-:Y:S05]  /*5870*/  @P1 BRA `(.L_x_112) ;  /* 0x00000004004c1947 */ /* 0x000fea0003800000 */
[----:B------:R-:W0:Y:S01]  /*5880*/  S2R R12, SR_CTAID.X ;  /* 0x00000000000c7919 */ /* 0x000e220000002500 */
[----:B------:R-:W-:Y:S01]  /*5890*/  ULDC.64 UR4, c[0x0][0x628] ;  /* 0x00018a0000047ab9 */ /* 0x000fe20000000a00 */
[----:B------:R-:W1:Y:S01]  /*58a0*/  LDC R13, c[0x0][0x144] ;  /* 0x00005100ff0d7b82 */ /* 0x000e620000000800 */
[----:B------:R-:W-:Y:S01]  /*58b0*/  ISETP.NE.U32.AND P1, PT, RZ, UR4, PT ;  /* 0x00000004ff007c0c */ /* 0x000fe2000bf25070 */
[----:B------:R-:W2:Y:S01]  /*58c0*/  S2R R11, SR_CTAID.Y ;  /* 0x00000000000b7919 */ /* 0x000ea20000002600 */
[----:B------:R-:W-:Y:S01]  /*58d0*/  ULDC UR6, c[0x0][0x150] ;  /* 0x0000540000067ab9 */ /* 0x000fe20000000800 */
[----:B------:R-:W-:Y:S01]  /*58e0*/  ULDC UR7, c[0x0][0x630] ;  /* 0x00018c0000077ab9 */ /* 0x000fe20000000800 */
[----:B------:R-:W-:Y:S01]  /*58f0*/  ISETP.NE.AND.EX P1, PT, RZ, UR5, PT, P1 ;  /* 0x00000005ff007c0c */ /* 0x000fe2000bf25310 */
[----:B------:R-:W-:Y:S01]  /*5900*/  IMAD.MOV.U32 R4, RZ, RZ, R16 ;  /* 0x000000ffff047224 */ /* 0x000fe200078e0010 */
[----:B0-----:R-:W-:-:S05]  /*5910*/  I2FP.F32.U32 R5, R12 ;  /* 0x0000000c00057245 */ /* 0x001fca0000201000 */
[----:B------:R-:W-:Y:S01]  /*5920*/  FMUL R14, R5, UR6 ;  /* 0x00000006050e7c20 */ /* 0x000fe20008400000 */
[----:B------:R-:W-:-:S05]  /*5930*/  IMAD.MOV.U32 R5, RZ, RZ, R17 ;  /* 0x000000ffff057224 */ /* 0x000fca00078e0011 */
[----:B--2---:R-:W-:Y:S05]  /*5940*/  @!P1 BRA `(.L_x_113) ;  /* 0x0000000000289947 */ /* 0x004fea0003800000 */
[----:B------:R-:W-:Y:S02]  /*5950*/  ULDC UR6, c[0x0][0x634] ;  /* 0x00018d0000067ab9 */ /* 0x000fe40000000800 */
[----:B------:R-:W-:-:S05]  /*5960*/  IADD3 R5, P1, R16, UR6, RZ ;  /* 0x0000000610057c10 */ /* 0x000fca000ff3e0ff */
[----:B------:R-:W-:-:S04]  /*5970*/  IMAD.X R15, RZ, RZ, R17, P1 ;  /* 0x000000ffff0f7224 */ /* 0x000fc800008e0611 */
[----:B------:R-:W-:-:S04]  /*5980*/  IMAD.WIDE.U32 R6, R15, UR4, RZ ;  /* 0x000000040f067c25 */ /* 0x000fc8000f8e00ff */
[----:B------:R-:W-:-:S04]  /*5990*/  IMAD.WIDE.U32 R6, P1, R5, UR5, R6 ;  /* 0x0000000505067c25 */ /* 0x000fc8000f820006 */
[----:B------:R-:W-:-:S04]  /*59a0*/  IMAD.WIDE.U32 R4, R5, UR4, RZ ;  /* 0x0000000405047c25 */ /* 0x000fc8000f8e00ff */
[----:B------:R-:W-:Y:S01]  /*59b0*/  IMAD.MOV.U32 R4, RZ, RZ, R7 ;  /* 0x000000ffff047224 */ /* 0x000fe200078e0007 */
[----:B------:R-:W-:Y:S01]  /*59c0*/  IADD3 RZ, P3, R5, R6, RZ ;  /* 0x0000000605ff7210 */ /* 0x000fe20007f7e0ff */
[----:B------:R-:W-:-:S04]  /*59d0*/  IMAD.X R5, RZ, RZ, RZ, P1 ;  /* 0x000000ffff057224 */ /* 0x000fc800008e06ff */
[----:B------:R-:W-:-:S08]  /*59e0*/  IMAD.WIDE.U32.X R4, R15, UR5, R4, P3 ;  /* 0x000000050f047c25 */ /* 0x000fd000098e0404 */
.L_x_113:
[--C-:B------:R-:W-:Y:S01]  /*59f0*/  SHF.R.U64 R19, R4, UR7, R5.reuse ;  /* 0x0000000704137c19 */ /* 0x100fe20008001205 */
[----:B------:R-:W0:Y:S01]  /*5a00*/  F2I.U32.TRUNC.NTZ R14, R14 ;  /* 0x0000000e000e7305 */ /* 0x000e22000020f000 */
[----:B------:R-:W-:Y:S01]  /*5a10*/  SHF.R.U32.HI R4, RZ, UR7, R5 ;  /* 0x00000007ff047c19 */ /* 0x000fe20008011605 */
[----:B------:R-:W-:Y:S01]  /*5a20*/  ULDC.64 UR4, c[0x0][0x620] ;  /* 0x0001880000047ab9 */ /* 0x000fe20000000a00 */
[----:B------:R-:W-:Y:S01]  /*5a30*/  IADD3 R7, P1, RZ, -R19, RZ ;  /* 0x80000013ff077210 */ /* 0x000fe20007f3e0ff */
[----:B------:R-:W-:Y:S01]  /*5a40*/  ULDC.64 UR6, c[0x0][0x640] ;  /* 0x0001900000067ab9 */ /* 0x000fe20000000a00 */
[----:B------:R-:W2:Y:S03]  /*5a50*/  LDC R18, c[0x0][0x148] ;  /* 0x00005200ff127b82 */ /* 0x000ea60000000800 */
[----:B------:R-:W-:Y:S01]  /*5a60*/  IMAD.X R4, RZ, RZ, ~R4, P1 ;  /* 0x000000ffff047224 */ /* 0x000fe200008e0e04 */
[----:B------:R-:W-:-:S03]  /*5a70*/  ISETP.NE.U32.AND P1, PT, RZ, UR6, PT ;  /* 0x00000006ff007c0c */ /* 0x000fc6000bf25070 */
[----:B------:R-:W-:Y:S01]  /*5a80*/  IMAD R6, R4, UR4, RZ ;  /* 0x0000000404067c24 */ /* 0x000fe2000f8e02ff */
[----:B------:R-:W-:Y:S01]  /*5a90*/  ISETP.NE.AND.EX P1, PT, RZ, UR7, PT, P1 ;  /* 0x00000007ff007c0c */ /* 0x000fe2000bf25310 */
[----:B------:R-:W-:Y:S01]  /*5aa0*/  IMAD.WIDE.U32 R4, R7, UR4, R16 ;  /* 0x0000000407047c25 */ /* 0x000fe2000f8e0010 */
[----:B------:R-:W-:-:S03]  /*5ab0*/  ULDC UR4, c[0x0][0x618] ;  /* 0x0001860000047ab9 */ /* 0x000fc60000000800 */
[----:B------:R-:W-:Y:S01]  /*5ac0*/  IMAD R7, R7, UR5, R6 ;  /* 0x0000000507077c24 */ /* 0x000fe2000f8e0206 */
[----:B------:R-:W-:Y:S01]  /*5ad0*/  ULDC UR5, c[0x0][0x154] ;  /* 0x0000550000057ab9 */ /* 0x000fe20000000800 */
[----:B0-----:R-:W-:Y:S02]  /*5ae0*/  IMAD.MOV R6, RZ, RZ, -R14 ;  /* 0x000000ffff067224 */ /* 0x001fe400078e0a0e */
[----:B------:R-:W-:Y:S02]  /*5af0*/  IMAD.IADD R5, R5, 0x1, R7 ;  /* 0x0000000105057824 */ /* 0x000fe400078e0207 */
[----:B-1----:R-:W-:Y:S01]  /*5b00*/  IMAD R12, R13, R6, R12 ;  /* 0x000000060d0c7224 */ /* 0x002fe200078e020c */
[----:B------:R-:W-:Y:S02]  /*5b10*/  I2FP.F32.U32 R6, R11 ;  /* 0x0000000b00067245 */ /* 0x000fe40000201000 */
[--C-:B------:R-:W-:Y:S02]  /*5b20*/  SHF.R.U64 R13, R4, UR4, R5.reuse ;  /* 0x00000004040d7c19 */ /* 0x100fe40008001205 */
[----:B------:R-:W-:Y:S01]  /*5b30*/  SHF.R.U32.HI R4, RZ, UR4, R5 ;  /* 0x00000004ff047c19 */ /* 0x000fe20008011605 */
[----:B------:R-:W-:Y:S01]  /*5b40*/  FMUL R6, R6, UR5 ;  /* 0x0000000506067c20 */ /* 0x000fe20008400000 */
[----:B------:R-:W-:-:S02]  /*5b50*/  ULDC UR4, c[0x0][0x608] ;  /* 0x0001820000047ab9 */ /* 0x000fc40000000800 */
[--C-:B------:R-:W-:Y:S01]  /*5b60*/  SHF.R.U64 R15, R13, UR4, R4.reuse ;  /* 0x000000040d0f7c19 */ /* 0x100fe20008001204 */
[----:B------:R0:W1:Y:S01]  /*5b70*/  F2I.U32.TRUNC.NTZ R20, R6 ;  /* 0x0000000600147305 */ /* 0x000062000020f000 */
[----:B------:R-:W-:Y:S01]  /*5b80*/  SHF.R.U32.HI R4, RZ, UR4, R4 ;  /* 0x00000004ff047c19 */ /* 0x000fe20008011604 */
[----:B------:R-:W-:-:S03]  /*5b90*/  ULDC UR4, c[0x0][0x658] ;  /* 0x0001960000047ab9 */ /* 0x000fc60000000800 */
[--C-:B------:R-:W-:Y:S02]  /*5ba0*/  SHF.R.U64 R14, R15, UR4, R4.reuse ;  /* 0x000000040f0e7c19 */ /* 0x100fe40008001204 */
[----:B------:R-:W-:-:S03]  /*5bb0*/  SHF.R.U32.HI R21, RZ, UR4, R4 ;  /* 0x00000004ff157c19 */ /* 0x000fc60008011604 */
[----:B------:R-:W-:Y:S02]  /*5bc0*/  IMAD.MOV.U32 R4, RZ, RZ, R14 ;  /* 0x000000ffff047224 */ /* 0x000fe400078e000e */
[----:B------:R-:W-:Y:S01]  /*5bd0*/  IMAD.MOV.U32 R5, RZ, RZ, R21 ;  /* 0x000000ffff057224 */ /* 0x000fe200078e0015 */
[----:B0-----:R-:W-:Y:S06]  /*5be0*/  @!P1 BRA `(.L_x_114) ;  /* 0x0000000000289947 */ /* 0x001fec0003800000 */
        /* <DEDUP_REMOVED lines=10> */
.L_x_114:
[----:B------:R-:W-:Y:S01]  /*5c90*/  ISETP.NE.AND P1, PT, R2, 0x1, PT ;  /* 0x000000010200780c */ /* 0x000fe20003f25270 */
[----:B------:R-:W-:Y:S01]  /*5ca0*/  ULDC UR4, c[0x0][0x648] ;  /* 0x0001920000047ab9 */ /* 0x000fe20000000800 */
[----:B------:R-:W-:Y:S01]  /*5cb0*/  LOP3.LUT R15, R15, UR21, RZ, 0xc0, !PT ;  /* 0x000000150f0f7c12 */ /* 0x000fe2000f8ec0ff */
[----:B-1----:R-:W-:Y:S01]  /*5cc0*/  IMAD.MOV R20, RZ, RZ, -R20 ;  /* 0x000000ffff147224 */ /* 0x002fe200078e0a14 */
[----:B------:R-:W-:Y:S01]  /*5cd0*/  SHF.R.U64 R4, R4, UR4, R5 ;  /* 0x0000000404047c19 */ /* 0x000fe20008001205 */
[----:B------:R-:W-:Y:S01]  /*5ce0*/  ULDC UR4, c[0x0][0x638] ;  /* 0x00018e0000047ab9 */ /* 0x000fe20000000800 */
[----:B------:R-:W-:Y:S01]  /*5cf0*/  LOP3.LUT R13, R13, UR13, RZ, 0xc0, !PT ;  /* 0x0000000d0d0d7c12 */ /* 0x000fe2000f8ec0ff */
[----:B------:R-:W-:Y:S02]  /*5d00*/  ULDC UR5, c[0x0][0x610] ;  /* 0x0001840000057ab9 */ /* 0x000fe40000000800 */
[----:B------:R-:W-:Y:S02]  /*5d10*/  IMAD.MOV R5, RZ, RZ, -R4 ;  /* 0x000000ffff057224 */ /* 0x000fe400078e0a04 */
[----:B------:R-:W-:-:S02]  /*5d20*/  IMAD R15, R4, UR14, R15 ;  /* 0x0000000e040f7c24 */ /* 0x000fc4000f8e020f */
[----:B--2---:R-:W-:Y:S02]  /*5d30*/  @P1 IMAD R12, R18, R20, R11 ;  /* 0x00000014120c1224 */ /* 0x004fe400078e020b */
[----:B------:R-:W-:Y:S01]  /*5d40*/  IMAD R14, R5, UR4, R14 ;  /* 0x00000004050e7c24 */ /* 0x000fe2000f8e020e */
[----:B------:R-:W-:Y:S01]  /*5d50*/  ULDC UR4, c[0x0][0x600] ;  /* 0x0001800000047ab9 */ /* 0x000fe20000000800 */
[----:B------:R-:W-:Y:S02]  /*5d60*/  IMAD R12, R15, UR5, R12 ;  /* 0x000000050f0c7c24 */ /* 0x000fe4000f8e020c */
[----:B------:R-:W-:Y:S02]  /*5d70*/  IMAD R5, R14, UR4, R13 ;  /* 0x000000040e057c24 */ /* 0x000fe4000f8e020d */
[----:B------:R-:W-:-:S03]  /*5d80*/  IMAD.MOV.U32 R4, RZ, RZ, 0x1 ;  /* 0x00000001ff047424 */ /* 0x000fc600078e00ff */
[----:B------:R-:W-:Y:S02]  /*5d90*/  SEL R18, R5, R12, !P1 ;  /* 0x0000000c05127207 */ /* 0x000fe40004800000 */
[----:B------:R-:W-:-:S07]  /*5da0*/  SEL R22, R12, R5, !P1 ;  /* 0x000000050c167207 */ /* 0x000fce0004800000 */
.L_x_112:
[----:B------:R-:W-:Y:S05]  /*5db0*/  BSYNC B1 ;  /* 0x0000000000017941 */ /* 0x000fea0003800000 */
.L_x_111:
[----:B------:R-:W-:-:S13]  /*5dc0*/  LOP3.LUT P1, RZ, R4, 0xff, RZ, 0xc0, !PT ;  /* 0x000000ff04ff7812 */ /* 0x000fda000782c0ff */
[----:B------:R-:W-:Y:S05]  /*5dd0*/  @P1 BRA `(.L_x_115) ;  /* 0xfffffff000f81947 */ /* 0x000fea000383ffff */
[----:B------:R-:W-:Y:S05]  /*5de0*/  BSYNC B0 ;  /* 0x0000000000007941 */ /* 0x000fea0003800000 */
.L_x_103:
[----:B------:R-:W-:-:S03]  /*5df0*/  UMOV UR4, 0xffffffff ;  /* 0xffffffff00047882 */ /* 0x000fc60000000000 */
[----:B------:R-:W-:Y:S05]  /*5e00*/  BRA.DIV UR4, `(.L_x_116) ;  /* 0x0000000604247947 */ /* 0x000fea000b800000 */
[----:B------:R-:W-:-:S13]  /*5e10*/  ELECT P6, URZ, PT ;  /* 0x00000000003f782f */ /* 0x000fda00038c0000 */
.L_x_131:
[----:B------:R-:W-:Y:S04]  /*5e20*/  BSSY B0, `(.L_x_117) ;  /* 0x0000022000007945 */ /* 0x000fe80003800000 */
[----:B------:R-:W-:Y:S05]  /*5e30*/  @!P6 BRA `(.L_x_118) ;  /* 0x000000000080e947 */ /* 0x000fea0003800000 */
[----:B------:R-:W-:-:S04]  /*5e40*/  LOP3.LUT R23, R23, 0x2, RZ, 0xfc, !PT ;  /* 0x0000000217177812 */ /* 0x000fc800078efcff */
[----:B------:R-:W-:-:S13]  /*5e50*/  ISETP.NE.AND P0, PT, R23, 0x3, PT ;  /* 0x000000031700780c */ /* 0x000fda0003f05270 */
[----:B------:R-:W-:Y:S05]  /*5e60*/  @!P0 BRA `(.L_x_119) ;  /* 0x0000000000048947 */ /* 0x000fea0003800000 */
[----:B------:R-:W-:Y:S01]  /*5e70*/  BPT.TRAP 0x1 ;  /* 0x000000040000795c */ /* 0x000fe20000300000 */
.L_x_119:
[----:B------:R-:W0:Y:S01]  /*5e80*/  S2R R5, SR_CgaCtaId ;  /* 0x0000000000057919 */ /* 0x000e220000008800 */
[----:B------:R-:W-:Y:S02]  /*5e90*/  MOV R0, 0x400 ;  /* 0x0000040000007802 */ /* 0x000fe40000000f00 */
[----:B------:R-:W-:Y:S02]  /*5ea0*/  SHF.L.U32 R2, R3, 0x1f, RZ ;  /* 0x0000001f03027819 */ /* 0x000fe400000006ff */
[----:B0-----:R-:W-:-:S05]  /*5eb0*/  LEA R5, R5, R0, 0x18 ;  /* 0x0000000005057211 */ /* 0x001fca00078ec0ff */
[----:B------:R-:W-:-:S04]  /*5ec0*/  VIADD R5, R5, 0x18 ;  /* 0x0000001805057836 */ /* 0x000fc80000000000 */
[C---:B------:R-:W-:Y:S02]  /*5ed0*/  IMAD R7, R8.reuse, 0x8, R5 ;  /* 0x0000000808077824 */ /* 0x040fe400078e0205 */
[----:B------:R-:W-:Y:S02]  /*5ee0*/  VIADD R8, R8, 0x1 ;  /* 0x0000000108087836 */ /* 0x000fe40000000000 */
[----:B------:R-:W0:Y:S03]  /*5ef0*/  SYNCS.PHASECHK.TRANS64.TRYWAIT P0, [R7+URZ], R2 ;  /* 0x00000002070075a7 */ /* 0x000e26000800017f */
[----:B------:R-:W-:-:S04]  /*5f00*/  ISETP.NE.AND P1, PT, R8, 0x3, PT ;  /* 0x000000030800780c */ /* 0x000fc80003f25270 */
[----:B------:R-:W-:Y:S02]  /*5f10*/  SEL R0, RZ, 0x1, P1 ;  /* 0x00000001ff007807 */ /* 0x000fe40000800000 */
[----:B------:R-:W-:Y:S02]  /*5f20*/  SEL R8, R8, RZ, P1 ;  /* 0x000000ff08087207 */ /* 0x000fe40000800000 */
[----:B------:R-:W-:-:S03]  /*5f30*/  LOP3.LUT R9, R3, R0, RZ, 0x3c, !PT ;  /* 0x0000000003097212 */ /* 0x000fc600078e3cff */
[----:B------:R-:W-:Y:S01]  /*5f40*/  IMAD R4, R8, 0x8, R5 ;  /* 0x0000000808047824 */ /* 0x000fe200078e0205 */
[----:B------:R-:W-:Y:S01]  /*5f50*/  SHF.L.U32 R3, R9, 0x1f, RZ ;  /* 0x0000001f09037819 */ /* 0x000fe200000006ff */
[----:B0-----:R-:W-:Y:S06]  /*5f60*/  @!P0 BRA `(.L_x_120) ;  /* 0x0000000000ec8947 */ /* 0x001fec0003800000 */
.L_x_132:
[----:B------:R-:W1:Y:S01]  /*5f70*/  SYNCS.PHASECHK.TRANS64.TRYWAIT P0, [R4+URZ], R3 ;  /* 0x00000003040075a7 */ /* 0x000e62000800017f */
[----:B------:R-:W-:-:S05]  /*5f80*/  VIADD R0, R8, 0x1 ;  /* 0x0000000108007836 */ /* 0x000fca0000000000 */
[----:B------:R-:W-:-:S04]  /*5f90*/  ISETP.NE.AND P1, PT, R0, 0x3, PT ;  /* 0x000000030000780c */ /* 0x000fc80003f25270 */
[----:B0-----:R-:W-:Y:S02]  /*5fa0*/  SEL R2, RZ, 0x1, P1 ;  /* 0x00000001ff027807 */ /* 0x001fe40000800000 */
[----:B------:R-:W-:Y:S02]  /*5fb0*/  SEL R0, R0, RZ, P1 ;  /* 0x000000ff00007207 */ /* 0x000fe40000800000 */
[----:B------:R-:W-:Y:S01]  /*5fc0*/  LOP3.LUT R2, R9, R2, RZ, 0x3c, !PT ;  /* 0x0000000209027212 */ /* 0x000fe200078e3cff */
[----:B-1----:R-:W-:Y:S06]  /*5fd0*/  @!P0 BRA `(.L_x_121) ;  /* 0x0000000000e48947 */ /* 0x002fec0003800000 */
.L_x_133:
[----:B------:R-:W-:Y:S01]  /*5fe0*/  IMAD R5, R0, 0x8, R5 ;  /* 0x0000000800057824 */ /* 0x000fe200078e0205 */
[----:B------:R-:W-:-:S07]  /*5ff0*/  SHF.L.U32 R0, R2, 0x1f, RZ ;  /* 0x0000001f02007819 */ /* 0x000fce00000006ff */
.L_x_122:
[----:B-1----:R1:W2:Y:S02]  /*6000*/  SYNCS.PHASECHK.TRANS64.TRYWAIT P0, [R5+URZ], R0 ;  /* 0x00000000050075a7 */ /* 0x0022a4000800017f */
[----:B--2---:R-:W-:Y:S05]  /*6010*/  @!P0 NANOSLEEP.SYNCS 0x989680 ;  /* 0x009896800000895d */ /* 0x004fea0003900000 */
[----:B------:R-:W2:Y:S02]  /*6020*/  @!P0 SYNCS.PHASECHK.TRANS64 P0, [R5+URZ], R0 ;  /* 0x00000000050085a7 */ /* 0x000ea4000800007f */
[----:B--2---:R-:W-:Y:S05]  /*6030*/  @!P0 BRA `(.L_x_122) ;  /* 0xfffffffc00f08947 */ /* 0x004fea000383ffff */
.L_x_118:
[----:B------:R-:W-:Y:S05]  /*6040*/  BSYNC B0 ;  /* 0x0000000000007941 */ /* 0x000fea0003800000 */
.L_x_117:
[----:B------:R-:W-:Y:S05]  /*6050*/  EXIT ;  /* 0x000000000000794d */ /* 0x000fea0003800000 */
.L_x_19:
[----:B0-----:R-:W-:-:S04]  /*6060*/  IMAD.U32 R3, RZ, RZ, UR43 ;  /* 0x0000002bff037e24 */ /* 0x001fc8000f8e00ff */
[----:B------:R0:W1:Y:S03]  /*6070*/  SYNCS.PHASECHK.TRANS64.TRYWAIT P0, [R3+URZ+-0x8], R0 ;  /* 0xfffff800030075a7 */ /* 0x000066000800017f */
[----:B-1----:R-:W-:Y:S05]  /*6080*/  @!P0 NANOSLEEP.SYNCS 0x989680 ;  /* 0x009896800000895d */ /* 0x002fea0003900000 */
[----:B------:R-:W1:Y:S02]  /*6090*/  @!P0 SYNCS.PHASECHK.TRANS64 P0, [R3+URZ+-0x8], R0 ;  /* 0xfffff800030085a7 */ /* 0x000e64000800007f */
[----:B-1----:R-:W-:Y:S05]  /*60a0*/  @!P0 BRA `(.L_x_19) ;  /* 0xfffffffc00ec8947 */ /* 0x002fea000383ffff */
[----:B------:R-:W-:Y:S05]  /*60b0*/  BRA `(.L_x_123) ;  /* 0xffffffb400d47947 */ /* 0x000fea000383ffff */
.L_x_24:
[----:B-1----:R1:W2:Y:S02]  /*60c0*/  SYNCS.PHASECHK.TRANS64.TRYWAIT P1, [R3+URZ], R0 ;  /* 0x00000000030075a7 */ /* 0x0022a4000802017f */
[----:B--2---:R-:W-:Y:S05]  /*60d0*/  @!P1 NANOSLEEP.SYNCS 0x989680 ;  /* 0x009896800000995d */ /* 0x004fea0003900000 */
[----:B------:R-:W2:Y:S02]  /*60e0*/  @!P1 SYNCS.PHASECHK.TRANS64 P1, [R3+URZ], R0 ;  /* 0x00000000030095a7 */ /* 0x000ea4000802007f */
[----:B--2---:R-:W-:Y:S05]  /*60f0*/  @!P1 BRA `(.L_x_24) ;  /* 0xfffffffc00f09947 */ /* 0x004fea000383ffff */
[----:B------:R-:W-:Y:S05]  /*6100*/  BRA `(.L_x_23) ;  /* 0xffffffb800407947 */ /* 0x000fea000383ffff */
.L_x_29:
[----:B-1----:R-:W-:-:S04]  /*6110*/  IMAD.U32 R5, RZ, RZ, UR4 ;  /* 0x00000004ff057e24 */ /* 0x002fc8000f8e00ff */
[----:B------:R1:W2:Y:S03]  /*6120*/  SYNCS.PHASECHK.TRANS64.TRYWAIT P1, [R5+URZ], R4 ;  /* 0x00000004050075a7 */ /* 0x0002a6000802017f */
[----:B--2---:R-:W-:Y:S05]  /*6130*/  @!P1 NANOSLEEP.SYNCS 0x989680 ;  /* 0x009896800000995d */ /* 0x004fea0003900000 */
[----:B------:R-:W2:Y:S02]  /*6140*/  @!P1 SYNCS.PHASECHK.TRANS64 P1, [R5+URZ], R4 ;  /* 0x00000004050095a7 */ /* 0x000ea4000802007f */
[----:B--2---:R-:W-:Y:S05]  /*6150*/  @!P1 BRA `(.L_x_29) ;  /* 0xfffffffc00ec9947 */ /* 0x004fea000383ffff */
[----:B------:R-:W-:Y:S05]  /*6160*/  BRA `(.L_x_28) ;  /* 0xffffffbc00687947 */ /* 0x000fea000383ffff */
.L_x_35:
[----:B0-----:R-:W-:-:S04]  /*6170*/  IMAD.U32 R3, RZ, RZ, UR43 ;  /* 0x0000002bff037e24 */ /* 0x001fc8000f8e00ff */
[----:B------:R0:W1:Y:S03]  /*6180*/  SYNCS.PHASECHK.TRANS64.TRYWAIT P0, [R3+URZ+0x8], R0 ;  /* 0x00000800030075a7 */ /* 0x000066000800017f */
[----:B-1----:R-:W-:Y:S05]  /*6190*/  @!P0 NANOSLEEP.SYNCS 0x989680 ;  /* 0x009896800000895d */ /* 0x002fea0003900000 */
[----:B------:R-:W1:Y:S02]  /*61a0*/  @!P0 SYNCS.PHASECHK.TRANS64 P0, [R3+URZ+0x8], R0 ;  /* 0x00000800030085a7 */ /* 0x000e64000800007f */
[----:B-1----:R-:W-:Y:S05]  /*61b0*/  @!P0 BRA `(.L_x_35) ;  /* 0xfffffffc00ec8947 */ /* 0x002fea000383ffff */
[----:B------:R-:W-:Y:S05]  /*61c0*/  BRA `(.L_x_124) ;  /* 0xffffffc400187947 */ /* 0x000fea000383ffff */
.L_x_104:
[----:B------:R-:W-:Y:S01]  /*61d0*/  BSSY B1, `(.L_x_125) ;  /* 0x0000006000017945 */ /* 0x000fe20003800000 */
[----:B------:R-:W-:-:S07]  /*61e0*/  IMAD.MOV.U32 R15, RZ, RZ, -0x1 ;  /* 0xffffffffff0f7424 */ /* 0x000fce00078e00ff */
[----:B-----5:R-:W-:Y:S05]  /*61f0*/  WARPSYNC.COLLECTIVE R15, `(.L_x_126) ;  /* 0x000000000f0c7348 */ /* 0x020fea0003c00000 */
[----:B------:R-:W-:Y:S02]  /*6200*/  ELECT P6, UR62, PT ;  /* 0x00000000003e782f */ /* 0x000fe400038c0000 */
[----:B------:R-:W-:Y:S01]  /*6210*/  MOV R14, UR62 ;  /* 0x0000003e000e7c02 */ /* 0x000fe20008000f00 */
[----:B-----5:R-:W-:Y:S10]  /*6220*/  ENDCOLLECTIVE ;  /* 0x000000000000791b */ /* 0x020ff40003800000 */
.L_x_126:
[----:B------:R-:W-:Y:S05]  /*6230*/  BSYNC B1 ;  /* 0x0000000000017941 */ /* 0x000fea0003800000 */
.L_x_125:
[----:B------:R-:W-:Y:S05]  /*6240*/  BRA `(.L_x_127) ;  /* 0xffffffec00e87947 */ /* 0x000fea000383ffff */
.L_x_107:
[----:B-1----:R1:W2:Y:S02]  /*6250*/  SYNCS.PHASECHK.TRANS64.TRYWAIT P1, [R11+URZ+0x18], R6 ;  /* 0x000018060b0075a7 */ /* 0x0022a4000802017f */
[----:B--2---:R-:W-:Y:S05]  /*6260*/  @!P1 NANOSLEEP.SYNCS 0x989680 ;  /* 0x009896800000995d */ /* 0x004fea0003900000 */
[----:B------:R-:W2:Y:S02]  /*6270*/  @!P1 SYNCS.PHASECHK.TRANS64 P1, [R11+URZ+0x18], R6 ;  /* 0x000018060b0095a7 */ /* 0x000ea4000802007f */
[----:B--2---:R-:W-:Y:S05]  /*6280*/  @!P1 BRA `(.L_x_107) ;  /* 0xfffffffc00f09947 */ /* 0x004fea000383ffff */
[----:B------:R-:W-:Y:S05]  /*6290*/  BRA `(.L_x_128) ;  /* 0xfffffff000207947 */ /* 0x000fea000383ffff */
.L_x_116:
[----:B------:R-:W-:Y:S01]  /*62a0*/  BSSY B0, `(.L_x_129) ;  /* 0x0000006000007945 */ /* 0x000fe20003800000 */
[----:B------:R-:W-:-:S07]  /*62b0*/  IMAD.MOV.U32 R15, RZ, RZ, -0x1 ;  /* 0xffffffffff0f7424 */ /* 0x000fce00078e00ff */
[----:B-----5:R-:W-:Y:S05]  /*62c0*/  WARPSYNC.COLLECTIVE R15, `(.L_x_130) ;  /* 0x000000000f0c7348 */ /* 0x020fea0003c00000 */
[----:B------:R-:W-:Y:S02]  /*62d0*/  ELECT P6, UR62, PT ;  /* 0x00000000003e782f */ /* 0x000fe400038c0000 */
[----:B------:R-:W-:Y:S01]  /*62e0*/  MOV R14, UR62 ;  /* 0x0000003e000e7c02 */ /* 0x000fe20008000f00 */
[----:B-----5:R-:W-:Y:S10]  /*62f0*/  ENDCOLLECTIVE ;  /* 0x000000000000791b */ /* 0x020ff40003800000 */
.L_x_130:
[----:B------:R-:W-:Y:S05]  /*6300*/  BSYNC B0 ;  /* 0x0000000000007941 */ /* 0x000fea0003800000 */
.L_x_129:
[----:B------:R-:W-:Y:S05]  /*6310*/  BRA `(.L_x_131) ;  /* 0xfffffff800c07947 */ /* 0x000fea000383ffff */
.L_x_120:
[----:B0-----:R0:W1:Y:S02]  /*6320*/  SYNCS.PHASECHK.TRANS64.TRYWAIT P0, [R7+URZ], R2 ;  /* 0x00000002070075a7 */ /* 0x001064000800017f */
[----:B-1----:R-:W-:Y:S05]  /*6330*/  @!P0 NANOSLEEP.SYNCS 0x989680 ;  /* 0x009896800000895d */ /* 0x002fea0003900000 */
[----:B------:R-:W1:Y:S02]  /*6340*/  @!P0 SYNCS.PHASECHK.TRANS64 P0, [R7+URZ], R2 ;  /* 0x00000002070085a7 */ /* 0x000e64000800007f */
[----:B-1----:R-:W-:Y:S05]  /*6350*/  @!P0 BRA `(.L_x_120) ;  /* 0xfffffffc00f08947 */ /* 0x002fea000383ffff */
[----:B------:R-:W-:Y:S05]  /*6360*/  BRA `(.L_x_132) ;  /* 0xfffffffc00007947 */ /* 0x000fea000383ffff */
.L_x_121:
[----:B0-----:R0:W1:Y:S02]  /*6370*/  SYNCS.PHASECHK.TRANS64.TRYWAIT P0, [R4+URZ], R3 ;  /* 0x00000003040075a7 */ /* 0x001064000800017f */
[----:B-1----:R-:W-:Y:S05]  /*6380*/  @!P0 NANOSLEEP.SYNCS 0x989680 ;  /* 0x009896800000895d */ /* 0x002fea0003900000 */
[----:B------:R-:W1:Y:S02]  /*6390*/  @!P0 SYNCS.PHASECHK.TRANS64 P0, [R4+URZ], R3 ;  /* 0x00000003040085a7 */ /* 0x000e64000800007f */
[----:B-1----:R-:W-:Y:S05]  /*63a0*/  @!P0 BRA `(.L_x_121) ;  /* 0xfffffffc00f08947 */ /* 0x002fea000383ffff */
[----:B------:R-:W-:Y:S05]  /*63b0*/  BRA `(.L_x_133) ;  /* 0xfffffffc00087947 */ /* 0x000fea000383ffff */
.L_x_134:
[----:B------:R-:W-:-:S00]  /*63c0*/  BRA `(.L_x_134) ;  /* 0xfffffffc00fc7947 */ /* 0x000fc0000383ffff */
[----:B------:R-:W-:-:S00]  /*63d0*/  NOP ;  /* 0x0000000000007918 */ /* 0x000fc00000000000 */
        /* <DEDUP_REMOVED lines=10> */
.L_x_135:


//--------------------- .nv.global.init           --------------------------
	.section	.nv.global.init,"aw",@progbits
.nv.global.init:
	.type		$str$22,@object
	.size		$str$22,($str$23 - $str$22)
$str$22:
        /*0000*/ 	.byte	0x6b, 0x5f, 0x74, 0x69, 0x6c, 0x65, 0x5f, 0x63, 0x6f, 0x75, 0x6e, 0x74, 0x20, 0x3e, 0x3d, 0x20
        /*0010*/ 	.byte	0x31, 0x00
	.type		$str$23,@object
	.size		$str$23,(__unnamed_1 - $str$23)
$str$23:
        /*0012*/ 	.byte	0x2f, 0x74, 0x6d, 0x70, 0x2f, 0x63, 0x75, 0x74, 0x6c, 0x61, 0x73, 0x73, 0x5f, 0x73, 0x77, 0x65
        /*0022*/ 	.byte	0x65, 0x70, 0x5f, 0x73, 0x72, 0x63, 0x2f, 0x69, 0x6e, 0x63, 0x6c, 0x75, 0x64, 0x65, 0x2f, 0x63
        /*0032*/ 	.byte	0x75, 0x74, 0x6c, 0x61, 0x73, 0x73, 0x2f, 0x67, 0x65, 0x6d, 0x6d, 0x2f, 0x63, 0x6f, 0x6c, 0x6c
        /*0042*/ 	.byte	0x65, 0x63, 0x74, 0x69, 0x76, 0x65, 0x2f, 0x73, 0x6d, 0x39, 0x30, 0x5f, 0x6d, 0x6d, 0x61, 0x5f
        /*0052*/ 	.byte	0x74, 0x6d, 0x61, 0x5f, 0x67, 0x6d, 0x6d, 0x61, 0x5f, 0x73, 0x73, 0x5f, 0x77, 0x61, 0x72, 0x70
        /*0062*/ 	.byte	0x73, 0x70, 0x65, 0x63, 0x69, 0x61, 0x6c, 0x69, 0x7a, 0x65, 0x64, 0x2e, 0x68, 0x70, 0x70, 0x00
	.type		__unnamed_1,@object
	.size		__unnamed_1,(.L_0 - __unnamed_1)
__unnamed_1:
        /*0072*/ 	.byte	0x76, 0x6f, 0x69, 0x64, 0x20, 0x63, 0x75, 0x74, 0x6c, 0x61, 0x73, 0x73, 0x3a, 0x3a, 0x67, 0x65
        /* <DEDUP_REMOVED lines=181> */
        /*0bd2*/ 	.byte	0x79, 0x5d, 0x00
.L_0:


//--------------------- .nv.shared._ZN7cutlass13device_kernelINS_4gemm6kernel13GemmUniversalIN4cute5tupleIJiiiiEEENS1_10collective13CollectiveMmaINS1_34MainloopSm90TmaGmmaWarpSpecializedILi3ENS5_IJNS4_1CILi2EEESB_NSA_ILi1EEEEEENS1_32KernelTmaWarpSpecializedPingpongEEENS5_IJNSA_ILi64EEESG_NSA_ILi128EEEEEENS_10bfloat16_tENS5_IJlSC_lEEESJ_SK_NS4_8TiledMMAINS4_8MMA_AtomIJNS4_4SM904GMMA27MMA_64x64x16_F32BF16BF16_SSILNSO_5MajorE0ELSQ_0ELNSO_7ScaleInE1ELSR_1EEEEEENS4_6LayoutINS5_IJSC_SC_SC_EEENS5_IJNSA_ILi0EEESW_SW_EEEEENS5_IJNS4_10UnderscoreESZ_SZ_EEEEENS4_23SM90_TMA_LOAD_MULTICASTENS4_14ComposedLayoutINS4_7SwizzleILi3ELi4ELi3EEENS4_18smem_ptr_flag_bitsILi16EEENSU_INS5_IJNSA_ILi8EEESG_EEENS5_IJSG_SC_EEEEEEEvNS4_8identityES12_S1C_vS1D_EENS_8epilogue10collective6detail29Sm90TmaWarpSpecializedAdapterINS1G_15DefaultEpilogueISJ_SK_SK_NS1F_6thread17LinearCombinationISJ_Li1EffLNS1K_9ScaleType4KindE0ELNS_15FloatRoundStyleE2ESJ_EENS1_15EpilogueDefaultEEEEEvvEEEEvNT_6ParamsE --------------------------
	.section	.nv.shared._ZN7cutlass13device_kernelINS_4gemm6kernel13GemmUniversalIN4cute5tupleIJiiiiEEENS1_10collective13CollectiveMmaINS1_34MainloopSm90TmaGmmaWarpSpecializedILi3ENS5_IJNS4_1CILi2EEESB_NSA_ILi1EEEEEENS1_32KernelTmaWarpSpecializedPingpongEEENS5_IJNSA_ILi64EEESG_NSA_ILi128EEEEEENS_10bfloat16_tENS5_IJlSC_lEEESJ_SK_NS4_8TiledMMAINS4_8MMA_AtomIJNS4_4SM904GMMA27MMA_64x64x16_F32BF16BF16_SSILNSO_5MajorE0ELSQ_0ELNSO_7ScaleInE1ELSR_1EEEEEENS4_6LayoutINS5_IJSC_SC_SC_EEENS5_IJNSA_ILi0EEESW_SW_EEEEENS5_IJNS4_10UnderscoreESZ_SZ_EEEEENS4_23SM90_TMA_LOAD_MULTICASTENS4_14ComposedLayoutINS4_7SwizzleILi3ELi4ELi3EEENS4_18smem_ptr_flag_bitsILi16EEENSU_INS5_IJNSA_ILi8EEESG_EEENS5_IJSG_SC_EEEEEEEvNS4_8identityES12_S1C_vS1D_EENS_8epilogue10collective6detail29Sm90TmaWarpSpecializedAdapterINS1G_15DefaultEpilogueISJ_SK_SK_NS1F_6thread17LinearCombinationISJ_Li1EffLNS1K_9ScaleType4KindE0ELNS_15FloatRoundStyleE2ESJ_EENS1_15EpilogueDefaultEEEEEvvEEEEvNT_6ParamsE,"aw",@nobits
	.sectionflags	@""
	.align	16
	.zero		1024


//--------------------- .nv.shared.reserved.0     --------------------------
	.section	.nv.shared.reserved.0,"aw",@nobits
	.weak		__nv_reservedSMEM_offset_0_alias
	.size		__nv_reservedSMEM_offset_0_alias, 0, 0
	.other		__nv_reservedSMEM_offset_0_alias,@"STO_CUDA_RESERVED_SHARED STV_DEFAULT"
__nv_reservedSMEM_offset_0_alias:
	.zero		0


//--------------------- .nv.global                --------------------------
	.section	.nv.global,"aw",@nobits
.nv.global:
	.type		_ZN39_INTERNAL_2a99bbea_4_k_cu_b5542684_35354cute1_E,@object
	.size		_ZN39_INTERNAL_2a99bbea_4_k_cu_b5542684_35354cute1_E,(_ZN39_INTERNAL_2a99bbea_4_k_cu_b5542684_35354cuda3std3__45__cpo6cbeginE - _ZN39_INTERNAL_2a99bbea_4_k_cu_b5542684_35354cute1_E)
_ZN39_INTERNAL_2a99bbea_4_k_cu_b5542684_35354cute1_E:
	.zero		1
	.type		_ZN39_INTERNAL_2a99bbea_4_k_cu_b5542684_35354cuda3std3__45__cpo6cbeginE,@object
	.size		_ZN39_INTERNAL_2a99bbea_4_k_cu_b5542684_35354cuda3std3__45__cpo6cbeginE,(_ZN39_INTERNAL_2a99bbea_4_k_cu_b5542684_35354cuda3std3__48in_placeE - _ZN39_INTERNAL_2a99bbea_4_k_cu_b5542684_35354cuda3std3__45__cpo6cbeginE)
_ZN39_INTERNAL_2a99bbea_4_k_cu_b5542684_35354cuda3std3__45__cpo6cbeginE:
	.zero		1
	.type		_ZN39_INTERNAL_2a99bbea_4_k_cu_b5542684_35354cuda3std3__48in_placeE,@object
	.size		_ZN39_INTERNAL_2a99bbea_4_k_cu_b5542684_35354cuda3std3__48in_placeE,(_ZN39_INTERNAL_2a99bbea_4_k_cu_b5542684_35354cuda3std6ranges3__45__cpo9iter_moveE - _ZN39_INTERNAL_2a99bbea_4_k_cu_b5542684_35354cuda3std3__48in_placeE)
_ZN39_INTERNAL_2a99bbea_4_k_cu_b5542684_35354cuda3std3__48in_placeE:
	.zero		1
	.type		_ZN39_INTERNAL_2a99bbea_4_k_cu_b5542684_35354cuda3std6ranges3__45__cpo9iter_moveE,@object
	.size		_ZN39_INTERNAL_2a99bbea_4_k_cu_b5542684_35354cuda3std6ranges3__45__cpo9iter_moveE,(_ZN39_INTERNAL_2a99bbea_4_k_cu_b5542684_35354cuda3std3__45__cpo5beginE - _ZN39_INTERNAL_2a99bbea_4_k_cu_b5542684_35354cuda3std6ranges3__45__cpo9iter_moveE)
_ZN39_INTERNAL_2a99bbea_4_k_cu_b5542684_35354cuda3std6ranges3__45__cpo9iter_moveE:
	.zero		1
	.type		_ZN39_INTERNAL_2a99bbea_4_k_cu_b5542684_35354cuda3std3__45__cpo5beginE,@object
	.size		_ZN39_INTERNAL_2a99bbea_4_k_cu_b5542684_35354cuda3std3__45__cpo5beginE,(_ZN39_INTERNAL_2a99bbea_4_k_cu_b5542684_35354cuda3std3__441_GLOBAL__N__2a99bbea_4_k_cu_b5542684_35356ignoreE - _ZN39_INTERNAL_2a99bbea_4_k_cu_b5542684_35354cuda3std3__45__cpo5beginE)
_ZN39_INTERNAL_2a99bbea_4_k_cu_b5542684_35354cuda3std3__45__cpo5beginE:
	.zero		1
	.type		_ZN39_INTERNAL_2a99bbea_4_k_cu_b5542684_35354cuda3std3__441_GLOBAL__N__2a99bbea_4_k_cu_b5542684_35356ignoreE,@object
	.size		_ZN39_INTERNAL_2a99bbea_4_k_cu_b5542684_35354cuda3std3__441_GLOBAL__N__2a99bbea_4_k_cu_b5542684_35356ignoreE,(_ZN39_INTERNAL_2a99bbea_4_k_cu_b5542684_35354cute7productE - _ZN39_INTERNAL_2a99bbea_4_k_cu_b5542684_35354cuda3std3__441_GLOBAL__N__2a99bbea_4_k_cu_b5542684_35356ignoreE)
_ZN39_INTERNAL_2a99bbea_4_k_cu_b5542684_35354cuda3std3__441_GLOBAL__N__2a99bbea_4_k_cu_b5542684_35356ignoreE:
	.zero		1
	.type		_ZN39_INTERNAL_2a99bbea_4_k_cu_b5542684_35354cute7productE,@object
	.size		_ZN39_INTERNAL_2a99bbea_4_k_cu_b5542684_35354cute7productE,(_ZN39_INTERNAL_2a99bbea_4_k_cu_b5542684_35354cuda3std3__45__cpo3endE - _ZN39_INTERNAL_2a99bbea_4_k_cu_b5542684_35354cute7productE)
_ZN39_INTERNAL_2a99bbea_4_k_cu_b5542684_35354cute7productE:
	.zero		1
	.type		_ZN39_INTERNAL_2a99bbea_4_k_cu_b5542684_35354cuda3std3__45__cpo3endE,@object
	.size		_ZN39_INTERNAL_2a99bbea_4_k_cu_b5542684_35354cuda3std3__45__cpo3endE,(_ZN39_INTERNAL_2a99bbea_4_k_cu_b5542684_35354cuda3std3__419piecewise_constructE - _ZN39_INTERNAL_2a99bbea_4_k_cu_b5542684_35354cuda3std3__45__cpo3endE)
_ZN39_INTERNAL_2a99bbea_4_k_cu_b5542684_35354cuda3std3__45__cpo3endE:
	.zero		1
	.type		_ZN39_INTERNAL_2a99bbea_4_k_cu_b5542684_35354cuda3std3__419piecewise_constructE,@object
	.size		_ZN39_INTERNAL_2a99bbea_4_k_cu_b5542684_35354cuda3std3__419piecewise_constructE,(_ZN39_INTERNAL_2a99bbea_4_k_cu_b5542684_35354cuda3std3__45__cpo4cendE - _ZN39_INTERNAL_2a99bbea_4_k_cu_b5542684_35354cuda3std3__419piecewise_constructE)
_ZN39_INTERNAL_2a99bbea_4_k_cu_b5542684_35354cuda3std3__419piecewise_constructE:
	.zero		1
	.type		_ZN39_INTERNAL_2a99bbea_4_k_cu_b5542684_35354cuda3std3__45__cpo4cendE,@object
	.size		_ZN39_INTERNAL_2a99bbea_4_k_cu_b5542684_35354cuda3std3__45__cpo4cendE,(_ZN39_INTERNAL_2a99bbea_4_k_cu_b5542684_35354cuda3std6ranges3__45__cpo4swapE - _ZN39_INTERNAL_2a99bbea_4_k_cu_b5542684_35354cuda3std3__45__cpo4cendE)
_ZN39_INTERNAL_2a99bbea_4_k_cu_b5542684_35354cuda3std3__45__cpo4cendE:
	.zero		1
	.type		_ZN39_INTERNAL_2a99bbea_4_k_cu_b5542684_35354cuda3std6ranges3__45__cpo4swapE,@object
	.size		_ZN39_INTERNAL_2a99bbea_4_k_cu_b5542684_35354cuda3std6ranges3__45__cpo4swapE,(.L_8 - _ZN39_INTERNAL_2a99bbea_4_k_cu_b5542684_35354cuda3std6ranges3__45__cpo4swapE)
_ZN39_INTERNAL_2a99bbea_4_k_cu_b5542684_35354cuda3std6ranges3__45__cpo4swapE:
	.zero		1
.L_8:


//--------------------- .nv.constant0._ZN7cutlass13device_kernelINS_4gemm6kernel13GemmUniversalIN4cute5tupleIJiiiiEEENS1_10collective13CollectiveMmaINS1_34MainloopSm90TmaGmmaWarpSpecializedILi3ENS5_IJNS4_1CILi2EEESB_NSA_ILi1EEEEEENS1_32KernelTmaWarpSpecializedPingpongEEENS5_IJNSA_ILi64EEESG_NSA_ILi128EEEEEENS_10bfloat16_tENS5_IJlSC_lEEESJ_SK_NS4_8TiledMMAINS4_8MMA_AtomIJNS4_4SM904GMMA27MMA_64x64x16_F32BF16BF16_SSILNSO_5MajorE0ELSQ_0ELNSO_7ScaleInE1ELSR_1EEEEEENS4_6LayoutINS5_IJSC_SC_SC_EEENS5_IJNSA_ILi0EEESW_SW_EEEEENS5_IJNS4_10UnderscoreESZ_SZ_EEEEENS4_23SM90_TMA_LOAD_MULTICASTENS4_14ComposedLayoutINS4_7SwizzleILi3ELi4ELi3EEENS4_18smem_ptr_flag_bitsILi16EEENSU_INS5_IJNSA_ILi8EEESG_EEENS5_IJSG_SC_EEEEEEEvNS4_8identityES12_S1C_vS1D_EENS_8epilogue10collective6detail29Sm90TmaWarpSpecializedAdapterINS1G_15DefaultEpilogueISJ_SK_SK_NS1F_6thread17LinearCombinationISJ_Li1EffLNS1K_9ScaleType4KindE0ELNS_15FloatRoundStyleE2ESJ_EENS1_15EpilogueDefaultEEEEEvvEEEEvNT_6ParamsE --------------------------
	.section	.nv.constant0._ZN7cutlass13device_kernelINS_4gemm6kernel13GemmUniversalIN4cute5tupleIJiiiiEEENS1_10collective13CollectiveMmaINS1_34MainloopSm90TmaGmmaWarpSpecializedILi3ENS5_IJNS4_1CILi2EEESB_NSA_ILi1EEEEEENS1_32KernelTmaWarpSpecializedPingpongEEENS5_IJNSA_ILi64EEESG_NSA_ILi128EEEEEENS_10bfloat16_tENS5_IJlSC_lEEESJ_SK_NS4_8TiledMMAINS4_8MMA_AtomIJNS4_4SM904GMMA27MMA_64x64x16_F32BF16BF16_SSILNSO_5MajorE0ELSQ_0ELNSO_7ScaleInE1ELSR_1EEEEEENS4_6LayoutINS5_IJSC_SC_SC_EEENS5_IJNSA_ILi0EEESW_SW_EEEEENS5_IJNS4_10UnderscoreESZ_SZ_EEEEENS4_23SM90_TMA_LOAD_MULTICASTENS4_14ComposedLayoutINS4_7SwizzleILi3ELi4ELi3EEENS4_18smem_ptr_flag_bitsILi16EEENSU_INS5_IJNSA_ILi8EEESG_EEENS5_IJSG_SC_EEEEEEEvNS4_8identityES12_S1C_vS1D_EENS_8epilogue10collective6detail29Sm90TmaWarpSpecializedAdapterINS1G_15DefaultEpilogueISJ_SK_SK_NS1F_6thread17LinearCombinationISJ_Li1EffLNS1K_9ScaleType4KindE0ELNS_15FloatRoundStyleE2ESJ_EENS1_15EpilogueDefaultEEEEEvvEEEEvNT_6ParamsE,"a",@progbits
	.sectionflags	@""
	.align	4
.nv.constant0._ZN7cutlass13device_kernelINS_4gemm6kernel13GemmUniversalIN4cute5tupleIJiiiiEEENS1_10collective13CollectiveMmaINS1_34MainloopSm90TmaGmmaWarpSpecializedILi3ENS5_IJNS4_1CILi2EEESB_NSA_ILi1EEEEEENS1_32KernelTmaWarpSpecializedPingpongEEENS5_IJNSA_ILi64EEESG_NSA_ILi128EEEEEENS_10bfloat16_tENS5_IJlSC_lEEESJ_SK_NS4_8TiledMMAINS4_8MMA_AtomIJNS4_4SM904GMMA27MMA_64x64x16_F32BF16BF16_SSILNSO_5MajorE0ELSQ_0ELNSO_7ScaleInE1ELSR_1EEEEEENS4_6LayoutINS5_IJSC_SC_SC_EEENS5_IJNSA_ILi0EEESW_SW_EEEEENS5_IJNS4_10UnderscoreESZ_SZ_EEEEENS4_23SM90_TMA_LOAD_MULTICASTENS4_14ComposedLayoutINS4_7SwizzleILi3ELi4ELi3EEENS4_18smem_ptr_flag_bitsILi16EEENSU_INS5_IJNSA_ILi8EEESG_EEENS5_IJSG_SC_EEEEEEEvNS4_8identityES12_S1C_vS1D_EENS_8epilogue10collective6detail29Sm90TmaWarpSpecializedAdapterINS1G_15DefaultEpilogueISJ_SK_SK_NS1F_6thread17LinearCombinationISJ_Li1EffLNS1K_9ScaleType4KindE0ELNS_15FloatRoundStyleE2ESJ_EENS1_15EpilogueDefaultEEEEEvvEEEEvNT_6ParamsE:
	.zero		1664


//--------------------- SYMBOLS --------------------------

	.type		.nv.reservedSmem.offset0,@object
	.size		.nv.reservedSmem.offset0,0x4
	.type		__assertfail,@function
